	.target	sm_90a

	.elftype	@"ET_EXEC"


//--------------------- .note.nv.tkinfo           --------------------------
	.section	.note.nv.tkinfo,"",@"SHT_NOTE"
	.sectionflags	@"SHF_NOTE_NV_TKINFO"
	.tkinfo
        /*0018*/ 	.word	0x00000002
        /*0030*/ 	.string	""
        /*0030*/ 	.string	"ptxas"
        /*0030*/ 	.string	"Cuda compilation tools, release 13.0, V13.0.88"
        /*0030*/ 	.string	"Build cuda_13.0.r13.0/compiler.36424714_0"
        /*0030*/ 	.string	"-arch sm_90a -m 64 "



//--------------------- .note.nv.cuinfo           --------------------------
	.section	.note.nv.cuinfo,"",@"SHT_NOTE"
	.sectionflags	@"SHF_NOTE_NV_CUINFO"
        /*0018*/ 	.short	0x0002
        /*001a*/ 	.short	0x005a
        /*001c*/ 	.short	0x0082
	.zero		2


//--------------------- .nv.info                  --------------------------
	.section	.nv.info,"",@"SHT_CUDA_INFO"
	.align	4


	//----- nvinfo : EIATTR_REGCOUNT
	.align		4
        /*0000*/ 	.byte	0x04, 0x2f
        /*0002*/ 	.short	(.L_16 - .L_15)
	.align		4
.L_15:
        /*0004*/ 	.word	index@(_ZN7cutlass13device_kernelINS_4fmha6kernel28FmhaKernelTmaWarpSpecializedINS1_10collective30FmhaMainloopTmaWarpSpecializedINS_6half_tEffN4cute5tupleIJNS7_1CILi128EEENS9_ILi64EEESA_EEENS8_IJiNS9_ILi1EEENS8_IJiiEEEEEESF_SF_NS4_14ResidualFusionEJNS2_6OptionILNS2_3TagE0ENS9_ILb1EEEEENSH_ILSI_2ESJ_EEEEENS4_15FmhaFwdEpilogueIS6_fNS8_IJSB_SA_SB_EEEEENS2_23PersistentTileSchedulerEJSK_SL_EEEEEvNT_6ParamsE)
        /*0008*/ 	.word	0x000000a8


	//----- nvinfo : EIATTR_FRAME_SIZE
	.align		4
.L_16:
        /*000c*/ 	.byte	0x04, 0x11
        /*000e*/ 	.short	(.L_18 - .L_17)
	.align		4
.L_17:
        /*0010*/ 	.word	index@($__internal_0_$__cuda_sm20_rcp_rn_f32_slowpath)
        /*0014*/ 	.word	0x00000000


	//----- nvinfo : EIATTR_FRAME_SIZE
	.align		4
.L_18:
        /*0018*/ 	.byte	0x04, 0x11
        /*001a*/ 	.short	(.L_20 - .L_19)
	.align		4
.L_19:
        /*001c*/ 	.word	index@(_ZN7cutlass13device_kernelINS_4fmha6kernel28FmhaKernelTmaWarpSpecializedINS1_10collective30FmhaMainloopTmaWarpSpecializedINS_6half_tEffN4cute5tupleIJNS7_1CILi128EEENS9_ILi64EEESA_EEENS8_IJiNS9_ILi1EEENS8_IJiiEEEEEESF_SF_NS4_14ResidualFusionEJNS2_6OptionILNS2_3TagE0ENS9_ILb1EEEEENSH_ILSI_2ESJ_EEEEENS4_15FmhaFwdEpilogueIS6_fNS8_IJSB_SA_SB_EEEEENS2_23PersistentTileSchedulerEJSK_SL_EEEEEvNT_6ParamsE)
        /*0020*/ 	.word	0x00000000


	//----- nvinfo : EIATTR_MIN_STACK_SIZE
	.align		4
.L_20:
        /*0024*/ 	.byte	0x04, 0x12
        /*0026*/ 	.short	(.L_22 - .L_21)
	.align		4
.L_21:
        /*0028*/ 	.word	index@(_ZN7cutlass13device_kernelINS_4fmha6kernel28FmhaKernelTmaWarpSpecializedINS1_10collective30FmhaMainloopTmaWarpSpecializedINS_6half_tEffN4cute5tupleIJNS7_1CILi128EEENS9_ILi64EEESA_EEENS8_IJiNS9_ILi1EEENS8_IJiiEEEEEESF_SF_NS4_14ResidualFusionEJNS2_6OptionILNS2_3TagE0ENS9_ILb1EEEEENSH_ILSI_2ESJ_EEEEENS4_15FmhaFwdEpilogueIS6_fNS8_IJSB_SA_SB_EEEEENS2_23PersistentTileSchedulerEJSK_SL_EEEEEvNT_6ParamsE)
        /*002c*/ 	.word	0x00000000
.L_22:


//--------------------- .nv.compat                --------------------------
	.section	.nv.compat,"",@"SHT_CUDA_COMPAT_INFO"
	.align	4
        /*0000*/ 	.byte	0x02, 0x09, 0x01, 0x00, 0x02, 0x02, 0x04, 0x00, 0x02, 0x05, 0x05, 0x00, 0x03, 0x07, 0x01, 0x01
        /*0010*/ 	.byte	0x02, 0x03, 0x01, 0x00, 0x02, 0x06, 0x01, 0x00, 0x04, 0x0b, 0x08, 0x00, 0x00, 0x00, 0x00, 0x00
        /*0020*/ 	.byte	0x00, 0x00, 0x00, 0x00


//--------------------- .nv.info._ZN7cutlass13device_kernelINS_4fmha6kernel28FmhaKernelTmaWarpSpecializedINS1_10collective30FmhaMainloopTmaWarpSpecializedINS_6half_tEffN4cute5tupleIJNS7_1CILi128EEENS9_ILi64EEESA_EEENS8_IJiNS9_ILi1EEENS8_IJiiEEEEEESF_SF_NS4_14ResidualFusionEJNS2_6OptionILNS2_3TagE0ENS9_ILb1EEEEENSH_ILSI_2ESJ_EEEEENS4_15FmhaFwdEpilogueIS6_fNS8_IJSB_SA_SB_EEEEENS2_23PersistentTileSchedulerEJSK_SL_EEEEEvNT_6ParamsE --------------------------
	.section	.nv.info._ZN7cutlass13device_kernelINS_4fmha6kernel28FmhaKernelTmaWarpSpecializedINS1_10collective30FmhaMainloopTmaWarpSpecializedINS_6half_tEffN4cute5tupleIJNS7_1CILi128EEENS9_ILi64EEESA_EEENS8_IJiNS9_ILi1EEENS8_IJiiEEEEEESF_SF_NS4_14ResidualFusionEJNS2_6OptionILNS2_3TagE0ENS9_ILb1EEEEENSH_ILSI_2ESJ_EEEEENS4_15FmhaFwdEpilogueIS6_fNS8_IJSB_SA_SB_EEEEENS2_23PersistentTileSchedulerEJSK_SL_EEEEEvNT_6ParamsE,"",@"SHT_CUDA_INFO"
	.sectionflags	@""
	.align	4


	//----- nvinfo : EIATTR_CUDA_API_VERSION
	.align		4
        /*0000*/ 	.byte	0x04, 0x37
        /*0002*/ 	.short	(.L_24 - .L_23)
.L_23:
        /*0004*/ 	.word	0x00000082


	//----- nvinfo : EIATTR_KPARAM_INFO
	.align		4
.L_24:
        /*0008*/ 	.byte	0x04, 0x17
        /*000a*/ 	.short	(.L_26 - .L_25)
.L_25:
        /*000c*/ 	.word	0x00000000
        /*0010*/ 	.short	0x0000
        /*0012*/ 	.short	0x0070
        /*0014*/ 	.byte	0x00, 0xf0, 0x01, 0x20


	//----- nvinfo : EIATTR_SPARSE_MMA_MASK
	.align		4
.L_26:
        /*0018*/ 	.byte	0x03, 0x50
        /*001a*/ 	.short	0x0000


	//----- nvinfo : EIATTR_MAXREG_COUNT
	.align		4
        /*001c*/ 	.byte	0x03, 0x1b
        /*001e*/ 	.short	0x00a8


	//----- nvinfo : EIATTR_NUM_BARRIERS
	.align		4
        /*0020*/ 	.byte	0x02, 0x4c
        /*0022*/ 	.byte	0x02
	.zero		1


	//----- nvinfo : EIATTR_EXTERNS
	.align		4
        /*0024*/ 	.byte	0x04, 0x0f
        /*0026*/ 	.short	(.L_28 - .L_27)


	//   ....[0]....
	.align		4
.L_27:
        /*0028*/ 	.word	index@(__assertfail)


	//----- nvinfo : EIATTR_MERCURY_ISA_VERSION
	.align		4
.L_28:
        /*002c*/ 	.byte	0x03, 0x5f
        /*002e*/ 	.short	0x0101


	//----- nvinfo : EIATTR_INT_WARP_WIDE_INSTR_OFFSETS
	.align		4
        /*0030*/ 	.byte	0x04, 0x31
        /*0032*/ 	.short	(.L_30 - .L_29)


	//   ....[0]....
.L_29:
        /*0034*/ 	.word	0x00000760


	//   ....[1]....
        /*0038*/ 	.word	0x00000770


	//   ....[2]....
        /*003c*/ 	.word	0x00000780


	//   ....[3]....
        /*0040*/ 	.word	0x00000790


	//   ....[4]....
        /*0044*/ 	.word	0x00000800


	//   ....[5]....
        /*0048*/ 	.word	0x000009e0


	//   ....[6]....
        /*004c*/ 	.word	0x00000a90


	//----- nvinfo : EIATTR_COOP_GROUP_MASK_REGIDS
	.align		4
.L_30:
        /*0050*/ 	.byte	0x04, 0x29
        /*0052*/ 	.short	(.L_32 - .L_31)


	//   ....[0]....
.L_31:
        /*0054*/ 	.word	0xffffffff


	//   ....[1]....
        /*0058*/ 	.word	0xffffffff


	//   ....[2]....
        /*005c*/ 	.word	0xffffffff


	//   ....[3]....
        /*0060*/ 	.word	0xffffffff


	//   ....[4]....
        /*0064*/ 	.word	0xffffffff


	//   ....[5]....
        /*0068*/ 	.word	0xffffffff


	//   ....[6]....
        /*006c*/ 	.word	0xffffffff


	//   ....[7]....
        /*0070*/ 	.word	0xffffffff


	//   ....[8]....
        /*0074*/ 	.word	0xffffffff


	//   ....[9]....
        /*0078*/ 	.word	0xffffffff


	//   ....[10]....
        /*007c*/ 	.word	0xffffffff


	//   ....[11]....
        /*0080*/ 	.word	0xffffffff


	//   ....[12]....
        /*0084*/ 	.word	0xffffffff


	//   ....[13]....
        /*0088*/ 	.word	0xffffffff


	//   ....[14]....
        /*008c*/ 	.word	0xffffffff


	//   ....[15]....
        /*0090*/ 	.word	0xffffffff


	//   ....[16]....
        /*0094*/ 	.word	0xffffffff


	//   ....[17]....
        /*0098*/ 	.word	0xffffffff


	//   ....[18]....
        /*009c*/ 	.word	0xffffffff


	//   ....[19]....
        /*00a0*/ 	.word	0xffffffff


	//   ....[20]....
        /*00a4*/ 	.word	0xffffffff


	//   ....[21]....
        /*00a8*/ 	.word	0xffffffff


	//----- nvinfo : EIATTR_COOP_GROUP_INSTR_OFFSETS
	.align		4
.L_32:
        /*00ac*/ 	.byte	0x04, 0x28
        /*00ae*/ 	.short	(.L_34 - .L_33)


	//   ....[0]....
.L_33:
        /*00b0*/ 	.word	0x00000070


	//   ....[1]....
        /*00b4*/ 	.word	0x000000a0


	//   ....[2]....
        /*00b8*/ 	.word	0x000001d0


	//   ....[3]....
        /*00bc*/ 	.word	0x000003e0


	//   ....[4]....
        /*00c0*/ 	.word	0x000005a0


	//   ....[5]....
        /*00c4*/ 	.word	0x00000700


	//   ....[6]....
        /*00c8*/ 	.word	0x00001c10


	//   ....[7]....
        /*00cc*/ 	.word	0x00001c70


	//   ....[8]....
        /*00d0*/ 	.word	0x00001ee0


	//   ....[9]....
        /*00d4*/ 	.word	0x00002010


	//   ....[10]....
        /*00d8*/ 	.word	0x00003310


	//   ....[11]....
        /*00dc*/ 	.word	0x00003340


	//   ....[12]....
        /*00e0*/ 	.word	0x00003640


	//   ....[13]....
        /*00e4*/ 	.word	0x00003760


	//   ....[14]....
        /*00e8*/ 	.word	0x00005310


	//   ....[15]....
        /*00ec*/ 	.word	0x00005370


	//   ....[16]....
        /*00f0*/ 	.word	0x00005700


	//   ....[17]....
        /*00f4*/ 	.word	0x00005810


	//   ....[18]....
        /*00f8*/ 	.word	0x00006c10


	//   ....[19]....
        /*00fc*/ 	.word	0x00006c50


	//   ....[20]....
        /*0100*/ 	.word	0x00006c90


	//   ....[21]....
        /*0104*/ 	.word	0x00006cb0


	//----- nvinfo : EIATTR_REG_RECONFIG
	.align		4
.L_34:
        /*0108*/ 	.byte	0x01, 0x54
	.zero		2


	//----- nvinfo : EIATTR_SYSCALL_OFFSETS
	.align		4
        /*010c*/ 	.byte	0x04, 0x46
        /*010e*/ 	.short	(.L_36 - .L_35)


	//   ....[0]....
.L_35:
        /*0110*/ 	.word	0x000078e0


	//   ....[1]....
        /*0114*/ 	.word	0x00007a40


	//----- nvinfo : EIATTR_MBARRIER_INSTR_OFFSETS
	.align		4
.L_36:
        /*0118*/ 	.byte	0x04, 0x39
        /*011a*/ 	.short	(.L_38 - .L_37)


	//   ....[0]....
.L_37:
        /*011c*/ 	.word	0x00000390
        /*0120*/ 	.word	0x000000ff
        /*0124*/ 	.word	0x00020450
        /*0128*/ 	.short	0x0100
        /*012a*/ 	.byte	0x08
	.zero		1


	//   ....[1]....
        /*012c*/ 	.word	0x000003a0
        /*0130*/ 	.word	0x000000ff
        /*0134*/ 	.word	0x00020460
        /*0138*/ 	.short	0x0100
        /*013a*/ 	.byte	0x08
	.zero		1


	//   ....[2]....
        /*013c*/ 	.word	0x000003b0
        /*0140*/ 	.word	0x000000ff
        /*0144*/ 	.word	0x00020458
        /*0148*/ 	.short	0x0100
        /*014a*/ 	.byte	0x08
	.zero		1


	//   ....[3]....
        /*014c*/ 	.word	0x000003c0
        /*0150*/ 	.word	0x000000ff
        /*0154*/ 	.word	0x00020468
        /*0158*/ 	.short	0x0100
        /*015a*/ 	.byte	0x08
	.zero		1


	//   ....[4]....
        /*015c*/ 	.word	0x000004f0
        /*0160*/ 	.word	0x000000ff
        /*0164*/ 	.word	0x00020400
        /*0168*/ 	.short	0x0100
        /*016a*/ 	.byte	0x08
	.zero		1


	//   ....[5]....
        /*016c*/ 	.word	0x00000500
        /*0170*/ 	.word	0x000000ff
        /*0174*/ 	.word	0x00020428
        /*0178*/ 	.short	0x0100
        /*017a*/ 	.byte	0x08
	.zero		1


	//   ....[6]....
        /*017c*/ 	.word	0x00000510
        /*0180*/ 	.word	0x000000ff
        /*0184*/ 	.word	0x00020408
        /*0188*/ 	.short	0x0100
        /*018a*/ 	.byte	0x08
	.zero		1


	//   ....[7]....
        /*018c*/ 	.word	0x00000520
        /*0190*/ 	.word	0x000000ff
        /*0194*/ 	.word	0x00020430
        /*0198*/ 	.short	0x0100
        /*019a*/ 	.byte	0x08
	.zero		1


	//   ....[8]....
        /*019c*/ 	.word	0x00000530
        /*01a0*/ 	.word	0x000000ff
        /*01a4*/ 	.word	0x00020410
        /*01a8*/ 	.short	0x0100
        /*01aa*/ 	.byte	0x08
	.zero		1


	//   ....[9]....
        /*01ac*/ 	.word	0x00000540
        /*01b0*/ 	.word	0x000000ff
        /*01b4*/ 	.word	0x00020438
        /*01b8*/ 	.short	0x0100
        /*01ba*/ 	.byte	0x08
	.zero		1


	//   ....[10]....
        /*01bc*/ 	.word	0x00000550
        /*01c0*/ 	.word	0x000000ff
        /*01c4*/ 	.word	0x00020418
        /*01c8*/ 	.short	0x0100
        /*01ca*/ 	.byte	0x08
	.zero		1


	//   ....[11]....
        /*01cc*/ 	.word	0x00000560
        /*01d0*/ 	.word	0x000000ff
        /*01d4*/ 	.word	0x00020440
        /*01d8*/ 	.short	0x0100
        /*01da*/ 	.byte	0x08
	.zero		1


	//   ....[12]....
        /*01dc*/ 	.word	0x00000570
        /*01e0*/ 	.word	0x000000ff
        /*01e4*/ 	.word	0x00020420
        /*01e8*/ 	.short	0x0100
        /*01ea*/ 	.byte	0x08
	.zero		1


	//   ....[13]....
        /*01ec*/ 	.word	0x00000580
        /*01f0*/ 	.word	0x000000ff
        /*01f4*/ 	.word	0x00020448
        /*01f8*/ 	.short	0x0100
        /*01fa*/ 	.byte	0x08
	.zero		1


	//   ....[14]....
        /*01fc*/ 	.word	0x000006b0
        /*0200*/ 	.word	0x000000ff
        /*0204*/ 	.word	0x00020470
        /*0208*/ 	.short	0x0100
        /*020a*/ 	.byte	0x08
	.zero		1


	//   ....[15]....
        /*020c*/ 	.word	0x000006c0
        /*0210*/ 	.word	0x000000ff
        /*0214*/ 	.word	0x00020480
        /*0218*/ 	.short	0x0100
        /*021a*/ 	.byte	0x08
	.zero		1


	//   ....[16]....
        /*021c*/ 	.word	0x000006d0
        /*0220*/ 	.word	0x000000ff
        /*0224*/ 	.word	0x00020478
        /*0228*/ 	.short	0x0100
        /*022a*/ 	.byte	0x08
	.zero		1


	//   ....[17]....
        /*022c*/ 	.word	0x000006e0
        /*0230*/ 	.word	0x000000ff
        /*0234*/ 	.word	0x00020488
        /*0238*/ 	.short	0x0100
        /*023a*/ 	.byte	0x08
	.zero		1


	//   ....[18]....
        /*023c*/ 	.word	0x00000820
        /*0240*/ 	.word	0x000000ff
        /*0244*/ 	.word	0x00020490
        /*0248*/ 	.short	0x0100
        /*024a*/ 	.byte	0x06
	.zero		1


	//   ....[19]....
        /*024c*/ 	.word	0x00000830
        /*0250*/ 	.word	0x000000ff
        /*0254*/ 	.word	0x00020498
        /*0258*/ 	.short	0x0100
        /*025a*/ 	.byte	0x06
	.zero		1


	//   ....[20]....
        /*025c*/ 	.word	0x00000840
        /*0260*/ 	.word	0x000000ff
        /*0264*/ 	.word	0x000204a0
        /*0268*/ 	.short	0x0100
        /*026a*/ 	.byte	0x06
	.zero		1


	//   ....[21]....
        /*026c*/ 	.word	0x00000850
        /*0270*/ 	.word	0x000000ff
        /*0274*/ 	.word	0x000204a8
        /*0278*/ 	.short	0x0100
        /*027a*/ 	.byte	0x06
	.zero		1


	//   ....[22]....
        /*027c*/ 	.word	0x00000950
        /*0280*/ 	.word	0x000000ff
        /*0284*/ 	.word	0x000204c0
        /*0288*/ 	.short	0x0100
        /*028a*/ 	.byte	0x08
	.zero		1


	//   ....[23]....
        /*028c*/ 	.word	0x00000960
        /*0290*/ 	.word	0x000000ff
        /*0294*/ 	.word	0x000204e0
        /*0298*/ 	.short	0x0100
        /*029a*/ 	.byte	0x08
	.zero		1


	//   ....[24]....
        /*029c*/ 	.word	0x00000970
        /*02a0*/ 	.word	0x000000ff
        /*02a4*/ 	.word	0x000204c8
        /*02a8*/ 	.short	0x0100
        /*02aa*/ 	.byte	0x08
	.zero		1


	//   ....[25]....
        /*02ac*/ 	.word	0x00000980
        /*02b0*/ 	.word	0x000000ff
        /*02b4*/ 	.word	0x000204e8
        /*02b8*/ 	.short	0x0100
        /*02ba*/ 	.byte	0x08
	.zero		1


	//   ....[26]....
        /*02bc*/ 	.word	0x00000990
        /*02c0*/ 	.word	0x000000ff
        /*02c4*/ 	.word	0x000204d0
        /*02c8*/ 	.short	0x0100
        /*02ca*/ 	.byte	0x08
	.zero		1


	//   ....[27]....
        /*02cc*/ 	.word	0x000009a0
        /*02d0*/ 	.word	0x000000ff
        /*02d4*/ 	.word	0x000204f0
        /*02d8*/ 	.short	0x0100
        /*02da*/ 	.byte	0x08
	.zero		1


	//   ....[28]....
        /*02dc*/ 	.word	0x000009b0
        /*02e0*/ 	.word	0x000000ff
        /*02e4*/ 	.word	0x000204d8
        /*02e8*/ 	.short	0x0100
        /*02ea*/ 	.byte	0x08
	.zero		1


	//   ....[29]....
        /*02ec*/ 	.word	0x000009c0
        /*02f0*/ 	.word	0x000000ff
        /*02f4*/ 	.word	0x000204f8
        /*02f8*/ 	.short	0x0100
        /*02fa*/ 	.byte	0x08
	.zero		1


	//   ....[30]....
        /*02fc*/ 	.word	0x00000ac0
        /*0300*/ 	.word	0x000000ff
        /*0304*/ 	.word	0x000204b0
        /*0308*/ 	.short	0x0100
        /*030a*/ 	.byte	0x06
	.zero		1


	//   ....[31]....
        /*030c*/ 	.word	0x000012c0
        /*0310*/ 	.word	0x000000ff
        /*0314*/ 	.word	0x00020450
        /*0318*/ 	.short	0x010a
        /*031a*/ 	.byte	0x04
	.zero		1


	//   ....[32]....
        /*031c*/ 	.word	0x00001370
        /*0320*/ 	.word	0x000000ff
        /*0324*/ 	.word	0x00020400
        /*0328*/ 	.short	0x010a
        /*032a*/ 	.byte	0x3a
	.zero		1


	//   ....[33]....
        /*032c*/ 	.word	0x00001390
        /*0330*/ 	.word	0x000000ff
        /*0334*/ 	.word	0xfffffff8
        /*0338*/ 	.short	0x010a
        /*033a*/ 	.byte	0x28
	.zero		1


	//   ....[34]....
        /*033c*/ 	.word	0x00002790
        /*0340*/ 	.word	0x00000015
        /*0344*/ 	.word	0x00000000
        /*0348*/ 	.short	0x0101
        /*034a*/ 	.byte	0x2b
	.zero		1


	//   ....[35]....
        /*034c*/ 	.word	0x00002bb0
        /*0350*/ 	.word	0x000000ff
        /*0354*/ 	.word	0x00020400
        /*0358*/ 	.short	0x010a
        /*035a*/ 	.byte	0x06
	.zero		1


	//   ....[36]....
        /*035c*/ 	.word	0x00002d90
        /*0360*/ 	.word	0x000000ff
        /*0364*/ 	.word	0x00000000
        /*0368*/ 	.short	0x0101
        /*036a*/ 	.byte	0x3a
	.zero		1


	//   ....[37]....
        /*036c*/ 	.word	0x00002ef0
        /*0370*/ 	.word	0x000000ff
        /*0374*/ 	.word	0x00020400
        /*0378*/ 	.short	0x010a
        /*037a*/ 	.byte	0x06
	.zero		1


	//   ....[38]....
        /*037c*/ 	.word	0x000042b0
        /*0380*/ 	.word	0x000000ff
        /*0384*/ 	.word	0x00020400
        /*0388*/ 	.short	0x010a
        /*038a*/ 	.byte	0x06
	.zero		1


	//   ....[39]....
        /*038c*/ 	.word	0x000046f0
        /*0390*/ 	.word	0x000000ff
        /*0394*/ 	.word	0x00020400
        /*0398*/ 	.short	0x010a
        /*039a*/ 	.byte	0x06
	.zero		1


	//   ....[40]....
        /*039c*/ 	.word	0x000048c0
        /*03a0*/ 	.word	0x000000ff
        /*03a4*/ 	.word	0x00000000
        /*03a8*/ 	.short	0x0101
        /*03aa*/ 	.byte	0x06
	.zero		1


	//   ....[41]....
        /*03ac*/ 	.word	0x00004970
        /*03b0*/ 	.word	0x000000ff
        /*03b4*/ 	.word	0x00000000
        /*03b8*/ 	.short	0x0101
        /*03ba*/ 	.byte	0x06
	.zero		1


	//   ....[42]....
        /*03bc*/ 	.word	0x00004b20
        /*03c0*/ 	.word	0x000000ff
        /*03c4*/ 	.word	0x00020400
        /*03c8*/ 	.short	0x010a
        /*03ca*/ 	.byte	0x06
	.zero		1


	//   ....[43]....
        /*03cc*/ 	.word	0x00006310
        /*03d0*/ 	.word	0x000000ff
        /*03d4*/ 	.word	0x00020400
        /*03d8*/ 	.short	0x010a
        /*03da*/ 	.byte	0x06
	.zero		1


	//   ....[44]....
        /*03dc*/ 	.word	0x00006730
        /*03e0*/ 	.word	0x000000ff
        /*03e4*/ 	.word	0x00020400
        /*03e8*/ 	.short	0x010a
        /*03ea*/ 	.byte	0x06
	.zero		1


	//   ....[45]....
        /*03ec*/ 	.word	0x00006900
        /*03f0*/ 	.word	0x000000ff
        /*03f4*/ 	.word	0x00000000
        /*03f8*/ 	.short	0x0101
        /*03fa*/ 	.byte	0x06
	.zero		1


	//   ....[46]....
        /*03fc*/ 	.word	0x000069b0
        /*0400*/ 	.word	0x000000ff
        /*0404*/ 	.word	0x00000000
        /*0408*/ 	.short	0x0101
        /*040a*/ 	.byte	0x06
	.zero		1


	//   ....[47]....
        /*040c*/ 	.word	0x00006b60
        /*0410*/ 	.word	0x000000ff
        /*0414*/ 	.word	0x00000000
        /*0418*/ 	.short	0x0101
        /*041a*/ 	.byte	0x04
	.zero		1


	//   ....[48]....
        /*041c*/ 	.word	0x00006be0
        /*0420*/ 	.word	0x000000ff
        /*0424*/ 	.word	0x00000000
        /*0428*/ 	.short	0x0101
        /*042a*/ 	.byte	0x2b
	.zero		1


	//   ....[49]....
        /*042c*/ 	.word	0x00007260
        /*0430*/ 	.word	0x000000ff
        /*0434*/ 	.word	0x00000008
        /*0438*/ 	.short	0x010a
        /*043a*/ 	.byte	0x28
	.zero		1


	//   ....[50]....
        /*043c*/ 	.word	0x000088e0
        /*0440*/ 	.word	0x00000000
        /*0444*/ 	.word	0x00020490
        /*0448*/ 	.short	0x0101
        /*044a*/ 	.byte	0x24
	.zero		1


	//   ....[51]....
        /*044c*/ 	.word	0x00008ca0
        /*0450*/ 	.word	0x00000007
        /*0454*/ 	.word	0x00020460
        /*0458*/ 	.short	0x010a
        /*045a*/ 	.byte	0x3f
	.zero		1


	//   ....[52]....
        /*045c*/ 	.word	0x00008f70
        /*0460*/ 	.word	0x00000007
        /*0464*/ 	.word	0x000204b0
        /*0468*/ 	.short	0x0101
        /*046a*/ 	.byte	0x3f
	.zero		1


	//   ....[53]....
        /*046c*/ 	.word	0x00008f80
        /*0470*/ 	.word	0x00000007
        /*0474*/ 	.word	0x000204b0
        /*0478*/ 	.short	0x010a
        /*047a*/ 	.byte	0x3f
	.zero		1


	//   ....[54]....
        /*047c*/ 	.word	0x00009020
        /*0480*/ 	.word	0x00000004
        /*0484*/ 	.word	0x00020460
        /*0488*/ 	.short	0x010a
        /*048a*/ 	.byte	0x3f
	.zero		1


	//   ....[55]....
        /*048c*/ 	.word	0x000095e0
        /*0490*/ 	.word	0x00000008
        /*0494*/ 	.word	0x00020428
        /*0498*/ 	.short	0x010a
        /*049a*/ 	.byte	0x3f
	.zero		1


	//   ....[56]....
        /*049c*/ 	.word	0x000098b0
        /*04a0*/ 	.word	0x00000004
        /*04a4*/ 	.word	0x000204b0
        /*04a8*/ 	.short	0x0101
        /*04aa*/ 	.byte	0x3f
	.zero		1


	//   ....[57]....
        /*04ac*/ 	.word	0x000098c0
        /*04b0*/ 	.word	0x00000004
        /*04b4*/ 	.word	0x000204b0
        /*04b8*/ 	.short	0x010a
        /*04ba*/ 	.byte	0x3f
	.zero		1


	//   ....[58]....
        /*04bc*/ 	.word	0x00009970
        /*04c0*/ 	.word	0x00000007
        /*04c4*/ 	.word	0x00020428
        /*04c8*/ 	.short	0x010a
        /*04ca*/ 	.byte	0x3f
	.zero		1


	//   ....[59]....
        /*04cc*/ 	.word	0x00009cd0
        /*04d0*/ 	.word	0x00000007
        /*04d4*/ 	.word	0x00020428
        /*04d8*/ 	.short	0x010a
        /*04da*/ 	.byte	0x3f
	.zero		1


	//   ....[60]....
        /*04dc*/ 	.word	0x00009fb0
        /*04e0*/ 	.word	0x00000007
        /*04e4*/ 	.word	0x00020428
        /*04e8*/ 	.short	0x010a
        /*04ea*/ 	.byte	0x3f
	.zero		1


	//   ....[61]....
        /*04ec*/ 	.word	0x0000a2e0
        /*04f0*/ 	.word	0x00000003
        /*04f4*/ 	.word	0x00020450
        /*04f8*/ 	.short	0x010a
        /*04fa*/ 	.byte	0x3f
	.zero		1


	//   ....[62]....
        /*04fc*/ 	.word	0x0000a340
        /*0500*/ 	.word	0x00000005
        /*0504*/ 	.word	0x00020400
        /*0508*/ 	.short	0x010a
        /*050a*/ 	.byte	0x3f
	.zero		1


	//   ....[63]....
        /*050c*/ 	.word	0x0000a3a0
        /*0510*/ 	.word	0x00000000
        /*0514*/ 	.word	0xfffffff8
        /*0518*/ 	.short	0x010a
        /*051a*/ 	.byte	0x3f
	.zero		1


	//   ....[64]....
        /*051c*/ 	.word	0x0000a400
        /*0520*/ 	.word	0x00000008
        /*0524*/ 	.word	0x00020400
        /*0528*/ 	.short	0x010a
        /*052a*/ 	.byte	0x3f
	.zero		1


	//   ....[65]....
        /*052c*/ 	.word	0x0000a460
        /*0530*/ 	.word	0x00000005
        /*0534*/ 	.word	0x00020400
        /*0538*/ 	.short	0x010a
        /*053a*/ 	.byte	0x3f
	.zero		1


	//   ....[66]....
        /*053c*/ 	.word	0x0000a4c0
        /*0540*/ 	.word	0x00000009
        /*0544*/ 	.word	0x00020400
        /*0548*/ 	.short	0x010a
        /*054a*/ 	.byte	0x3f
	.zero		1


	//   ....[67]....
        /*054c*/ 	.word	0x0000a520
        /*0550*/ 	.word	0x00000005
        /*0554*/ 	.word	0x00020400
        /*0558*/ 	.short	0x010a
        /*055a*/ 	.byte	0x3f
	.zero		1


	//   ....[68]....
        /*055c*/ 	.word	0x0000a580
        /*0560*/ 	.word	0x00000009
        /*0564*/ 	.word	0x00020400
        /*0568*/ 	.short	0x010a
        /*056a*/ 	.byte	0x3f
	.zero		1


	//   ....[69]....
        /*056c*/ 	.word	0x0000a5e0
        /*0570*/ 	.word	0x00000003
        /*0574*/ 	.word	0x00000008
        /*0578*/ 	.short	0x010a
        /*057a*/ 	.byte	0x3f
	.zero		1


	//   ....[70]....
        /*057c*/ 	.word	0x0000a6b0
        /*0580*/ 	.word	0x00000007
        /*0584*/ 	.word	0x00020460
        /*0588*/ 	.short	0x010a
        /*058a*/ 	.byte	0x3f
	.zero		1


	//   ....[71]....
        /*058c*/ 	.word	0x0000a700
        /*0590*/ 	.word	0x00000007
        /*0594*/ 	.word	0x000204b0
        /*0598*/ 	.short	0x010a
        /*059a*/ 	.byte	0x3f
	.zero		1


	//   ....[72]....
        /*059c*/ 	.word	0x0000a750
        /*05a0*/ 	.word	0x00000004
        /*05a4*/ 	.word	0x00020460
        /*05a8*/ 	.short	0x010a
        /*05aa*/ 	.byte	0x3f
	.zero		1


	//   ....[73]....
        /*05ac*/ 	.word	0x0000a820
        /*05b0*/ 	.word	0x00000008
        /*05b4*/ 	.word	0x00020428
        /*05b8*/ 	.short	0x010a
        /*05ba*/ 	.byte	0x3f
	.zero		1


	//   ....[74]....
        /*05bc*/ 	.word	0x0000a870
        /*05c0*/ 	.word	0x00000004
        /*05c4*/ 	.word	0x000204b0
        /*05c8*/ 	.short	0x010a
        /*05ca*/ 	.byte	0x3f
	.zero		1


	//   ....[75]....
        /*05cc*/ 	.word	0x0000a8c0
        /*05d0*/ 	.word	0x00000007
        /*05d4*/ 	.word	0x00020428
        /*05d8*/ 	.short	0x010a
        /*05da*/ 	.byte	0x3f
	.zero		1


	//   ....[76]....
        /*05dc*/ 	.word	0x0000a910
        /*05e0*/ 	.word	0x00000007
        /*05e4*/ 	.word	0x00020428
        /*05e8*/ 	.short	0x010a
        /*05ea*/ 	.byte	0x3f
	.zero		1


	//   ....[77]....
        /*05ec*/ 	.word	0x0000a960
        /*05f0*/ 	.word	0x00000007
        /*05f4*/ 	.word	0x00020428
        /*05f8*/ 	.short	0x010a
        /*05fa*/ 	.byte	0x3f
	.zero		1


	//----- nvinfo : EIATTR_NUM_MBARRIERS
	.align		4
.L_38:
        /*05fc*/ 	.byte	0x03, 0x38
        /*05fe*/ 	.short	0x001f


	//----- nvinfo : EIATTR_EXIT_INSTR_OFFSETS
	.align		4
        /*0600*/ 	.byte	0x04, 0x1c
        /*0602*/ 	.short	(.L_40 - .L_39)


	//   ....[0]....
.L_39:
        /*0604*/ 	.word	0x00000b20


	//   ....[1]....
        /*0608*/ 	.word	0x00000b90


	//   ....[2]....
        /*060c*/ 	.word	0x00008910


	//   ....[3]....
        /*0610*/ 	.word	0x00008970


	//   ....[4]....
        /*0614*/ 	.word	0x000089a0


	//   ....[5]....
        /*0618*/ 	.word	0x000092e0


	//   ....[6]....
        /*061c*/ 	.word	0x00009310


	//   ....[7]....
        /*0620*/ 	.word	0x0000a2c0


	//----- nvinfo : EIATTR_MAX_THREADS
	.align		4
.L_40:
        /*0624*/ 	.byte	0x04, 0x05
        /*0626*/ 	.short	(.L_42 - .L_41)
.L_41:
        /*0628*/ 	.word	0x00000180
        /*062c*/ 	.word	0x00000001
        /*0630*/ 	.word	0x00000001


	//----- nvinfo : EIATTR_CRS_STACK_SIZE
	.align		4
.L_42:
        /*0634*/ 	.byte	0x04, 0x1e
        /*0636*/ 	.short	(.L_44 - .L_43)
.L_43:
        /*0638*/ 	.word	0x00000000


	//----- nvinfo : EIATTR_CBANK_PARAM_SIZE
	.align		4
.L_44:
        /*063c*/ 	.byte	0x03, 0x19
        /*063e*/ 	.short	0x0870


	//----- nvinfo : EIATTR_PARAM_CBANK
	.align		4
        /*0640*/ 	.byte	0x04, 0x0a
        /*0642*/ 	.short	(.L_46 - .L_45)
	.align		4
.L_45:
        /*0644*/ 	.word	index@(.nv.constant0._ZN7cutlass13device_kernelINS_4fmha6kernel28FmhaKernelTmaWarpSpecializedINS1_10collective30FmhaMainloopTmaWarpSpecializedINS_6half_tEffN4cute5tupleIJNS7_1CILi128EEENS9_ILi64EEESA_EEENS8_IJiNS9_ILi1EEENS8_IJiiEEEEEESF_SF_NS4_14ResidualFusionEJNS2_6OptionILNS2_3TagE0ENS9_ILb1EEEEENSH_ILSI_2ESJ_EEEEENS4_15FmhaFwdEpilogueIS6_fNS8_IJSB_SA_SB_EEEEENS2_23PersistentTileSchedulerEJSK_SL_EEEEEvNT_6ParamsE)
        /*0648*/ 	.short	0x0210
        /*064a*/ 	.short	0x0870


	//----- nvinfo : EIATTR_SW_WAR
	.align		4
.L_46:
        /*064c*/ 	.byte	0x04, 0x36
        /*064e*/ 	.short	(.L_48 - .L_47)
.L_47:
        /*0650*/ 	.word	0x00000008
.L_48:


//--------------------- .nv.callgraph             --------------------------
	.section	.nv.callgraph,"",@"SHT_CUDA_CALLGRAPH"
	.align	4
	.sectionentsize	8
	.align		4
        /*0000*/ 	.word	0x00000000
	.align		4
        /*0004*/ 	.word	0xffffffff
	.align		4
        /*0008*/ 	.word	index@(_ZN7cutlass13device_kernelINS_4fmha6kernel28FmhaKernelTmaWarpSpecializedINS1_10collective30FmhaMainloopTmaWarpSpecializedINS_6half_tEffN4cute5tupleIJNS7_1CILi128EEENS9_ILi64EEESA_EEENS8_IJiNS9_ILi1EEENS8_IJiiEEEEEESF_SF_NS4_14ResidualFusionEJNS2_6OptionILNS2_3TagE0ENS9_ILb1EEEEENSH_ILSI_2ESJ_EEEEENS4_15FmhaFwdEpilogueIS6_fNS8_IJSB_SA_SB_EEEEENS2_23PersistentTileSchedulerEJSK_SL_EEEEEvNT_6ParamsE)
	.align		4
        /*000c*/ 	.word	index@(__assertfail)
	.align		4
        /*0010*/ 	.word	0x00000000
	.align		4
        /*0014*/ 	.word	0xfffffffe
	.align		4
        /*0018*/ 	.word	0x00000000
	.align		4
        /*001c*/ 	.word	0xfffffffd
	.align		4
        /*0020*/ 	.word	0x00000000
	.align		4
        /*0024*/ 	.word	0xfffffffc


//--------------------- .nv.constant4             --------------------------
	.section	.nv.constant4,"a",@progbits
	.align	8
	.align		8
.nv.constant4:
        /*0000*/ 	.dword	__assertfail
	.align		8
        /*0008*/ 	.dword	__unnamed_1
	.align		8
        /*0010*/ 	.dword	__unnamed_2
	.align		8
        /*0018*/ 	.dword	_ZN39_INTERNAL_64162bff_4_k_cu_22b43f86_35084cuda3std3__45__cpo5beginE
	.align		8
        /*0020*/ 	.dword	_ZN39_INTERNAL_64162bff_4_k_cu_22b43f86_35084cuda3std3__45__cpo3endE
	.align		8
        /*0028*/ 	.dword	_ZN39_INTERNAL_64162bff_4_k_cu_22b43f86_35084cuda3std3__45__cpo6cbeginE
	.align		8
        /*0030*/ 	.dword	_ZN39_INTERNAL_64162bff_4_k_cu_22b43f86_35084cuda3std3__45__cpo4cendE
	.align		8
        /*0038*/ 	.dword	_ZN39_INTERNAL_64162bff_4_k_cu_22b43f86_35084cuda3std3__441_GLOBAL__N__64162bff_4_k_cu_22b43f86_35086ignoreE
	.align		8
        /*0040*/ 	.dword	_ZN39_INTERNAL_64162bff_4_k_cu_22b43f86_35084cuda3std3__419piecewise_constructE
	.align		8
        /*0048*/ 	.dword	_ZN39_INTERNAL_64162bff_4_k_cu_22b43f86_35084cuda3std3__48in_placeE
	.align		8
        /*0050*/ 	.dword	_ZN39_INTERNAL_64162bff_4_k_cu_22b43f86_35084cuda3std6ranges3__45__cpo4swapE
	.align		8
        /*0058*/ 	.dword	_ZN39_INTERNAL_64162bff_4_k_cu_22b43f86_35084cuda3std6ranges3__45__cpo9iter_moveE
	.align		8
        /*0060*/ 	.dword	_ZN39_INTERNAL_64162bff_4_k_cu_22b43f86_35084cute7productE
	.align		8
        /*0068*/ 	.dword	_ZN39_INTERNAL_64162bff_4_k_cu_22b43f86_35084cute1_E
	.align		8
        /*0070*/ 	.dword	$str$24
	.align		8
        /*0078*/ 	.dword	$str$25


//--------------------- .text._ZN7cutlass13device_kernelINS_4fmha6kernel28FmhaKernelTmaWarpSpecializedINS1_10collective30FmhaMainloopTmaWarpSpecializedINS_6half_tEffN4cute5tupleIJNS7_1CILi128EEENS9_ILi64EEESA_EEENS8_IJiNS9_ILi1EEENS8_IJiiEEEEEESF_SF_NS4_14ResidualFusionEJNS2_6OptionILNS2_3TagE0ENS9_ILb1EEEEENSH_ILSI_2ESJ_EEEEENS4_15FmhaFwdEpilogueIS6_fNS8_IJSB_SA_SB_EEEEENS2_23PersistentTileSchedulerEJSK_SL_EEEEEvNT_6ParamsE --------------------------
	.section	.text._ZN7cutlass13device_kernelINS_4fmha6kernel28FmhaKernelTmaWarpSpecializedINS1_10collective30FmhaMainloopTmaWarpSpecializedINS_6half_tEffN4cute5tupleIJNS7_1CILi128EEENS9_ILi64EEESA_EEENS8_IJiNS9_ILi1EEENS8_IJiiEEEEEESF_SF_NS4_14ResidualFusionEJNS2_6OptionILNS2_3TagE0ENS9_ILb1EEEEENSH_ILSI_2ESJ_EEEEENS4_15FmhaFwdEpilogueIS6_fNS8_IJSB_SA_SB_EEEEENS2_23PersistentTileSchedulerEJSK_SL_EEEEEvNT_6ParamsE,"ax",@progbits
	.align	128
.text._ZN7cutlass13device_kernelINS_4fmha6kernel28FmhaKernelTmaWarpSpecializedINS1_10collective30FmhaMainloopTmaWarpSpecializedINS_6half_tEffN4cute5tupleIJNS7_1CILi128EEENS9_ILi64EEESA_EEENS8_IJiNS9_ILi1EEENS8_IJiiEEEEEESF_SF_NS4_14ResidualFusionEJNS2_6OptionILNS2_3TagE0ENS9_ILb1EEEEENSH_ILSI_2ESJ_EEEEENS4_15FmhaFwdEpilogueIS6_fNS8_IJSB_SA_SB_EEEEENS2_23PersistentTileSchedulerEJSK_SL_EEEEEvNT_6ParamsE:
        .type           _ZN7cutlass13device_kernelINS_4fmha6kernel28FmhaKernelTmaWarpSpecializedINS1_10collective30FmhaMainloopTmaWarpSpecializedINS_6half_tEffN4cute5tupleIJNS7_1CILi128EEENS9_ILi64EEESA_EEENS8_IJiNS9_ILi1EEENS8_IJiiEEEEEESF_SF_NS4_14ResidualFusionEJNS2_6OptionILNS2_3TagE0ENS9_ILb1EEEEENSH_ILSI_2ESJ_EEEEENS4_15FmhaFwdEpilogueIS6_fNS8_IJSB_SA_SB_EEEEENS2_23PersistentTileSchedulerEJSK_SL_EEEEEvNT_6ParamsE,@function
        .size           _ZN7cutlass13device_kernelINS_4fmha6kernel28FmhaKernelTmaWarpSpecializedINS1_10collective30FmhaMainloopTmaWarpSpecializedINS_6half_tEffN4cute5tupleIJNS7_1CILi128EEENS9_ILi64EEESA_EEENS8_IJiNS9_ILi1EEENS8_IJiiEEEEEESF_SF_NS4_14ResidualFusionEJNS2_6OptionILNS2_3TagE0ENS9_ILb1EEEEENSH_ILSI_2ESJ_EEEEENS4_15FmhaFwdEpilogueIS6_fNS8_IJSB_SA_SB_EEEEENS2_23PersistentTileSchedulerEJSK_SL_EEEEEvNT_6ParamsE,(.L_x_149 - _ZN7cutlass13device_kernelINS_4fmha6kernel28FmhaKernelTmaWarpSpecializedINS1_10collective30FmhaMainloopTmaWarpSpecializedINS_6half_tEffN4cute5tupleIJNS7_1CILi128EEENS9_ILi64EEESA_EEENS8_IJiNS9_ILi1EEENS8_IJiiEEEEEESF_SF_NS4_14ResidualFusionEJNS2_6OptionILNS2_3TagE0ENS9_ILb1EEEEENSH_ILSI_2ESJ_EEEEENS4_15FmhaFwdEpilogueIS6_fNS8_IJSB_SA_SB_EEEEENS2_23PersistentTileSchedulerEJSK_SL_EEEEEvNT_6ParamsE)
        .other          _ZN7cutlass13device_kernelINS_4fmha6kernel28FmhaKernelTmaWarpSpecializedINS1_10collective30FmhaMainloopTmaWarpSpecializedINS_6half_tEffN4cute5tupleIJNS7_1CILi128EEENS9_ILi64EEESA_EEENS8_IJiNS9_ILi1EEENS8_IJiiEEEEEESF_SF_NS4_14ResidualFusionEJNS2_6OptionILNS2_3TagE0ENS9_ILb1EEEEENSH_ILSI_2ESJ_EEEEENS4_15FmhaFwdEpilogueIS6_fNS8_IJSB_SA_SB_EEEEENS2_23PersistentTileSchedulerEJSK_SL_EEEEEvNT_6ParamsE,@"STO_CUDA_ENTRY STV_DEFAULT"
_ZN7cutlass13device_kernelINS_4fmha6kernel28FmhaKernelTmaWarpSpecializedINS1_10collective30FmhaMainloopTmaWarpSpecializedINS_6half_tEffN4cute5tupleIJNS7_1CILi128EEENS9_ILi64EEESA_EEENS8_IJiNS9_ILi1EEENS8_IJiiEEEEEESF_SF_NS4_14ResidualFusionEJNS2_6OptionILNS2_3TagE0ENS9_ILb1EEEEENSH_ILSI_2ESJ_EEEEENS4_15FmhaFwdEpilogueIS6_fNS8_IJSB_SA_SB_EEEEENS2_23PersistentTileSchedulerEJSK_SL_EEEEEvNT_6ParamsE:
[----:B------:R-:W1:Y:S01]  /*0000*/  LDC R1, c[0x0][0x28] ;  /* 0x00000a00ff017b82 */ /* 0x000e620000000800 */
[----:B------:R-:W2:Y:S07]  /*0010*/  S2R R2, SR_TID.X ;  /* 0x0000000000027919 */ /* 0x000eae0000002100 */
[----:B------:R-:W3:Y:S01]  /*0020*/  S2UR UR6, SR_CTAID.X ;  /* 0x00000000000679c3 */ /* 0x000ee20000002500 */
[----:B------:R-:W-:Y:S01]  /*0030*/  ELECT P1, URZ, PT ;  /* 0x00000000003f782f */ /* 0x000fe20003820000 */
[----:B------:R-:W-:Y:S01]  /*0040*/  BSSY B0, `(.L_x_0) ;  /* 0x0000018000007945 */ /* 0x000fe20003800000 */
[----:B---3--:R-:W-:-:S02]  /*0050*/  MOV R17, UR6 ;  /* 0x0000000600117c02 */ /* 0x008fc40008000f00 */
[----:B--2---:R-:W-:-:S05]  /*0060*/  SHF.R.U32.HI R0, RZ, 0x5, R2 ;  /* 0x00000005ff007819 */ /* 0x004fca0000011602 */
[----:B------:R-:W2:Y:S02]  /*0070*/  SHFL.IDX PT, R3, R0, RZ, 0x1f ;  /* 0x00001fff00037589 */ /* 0x000ea400000e0000 */
[----:B--2---:R-:W-:Y:S02]  /*0080*/  R2UR UR4, R3 ;  /* 0x00000000030472ca */ /* 0x004fe400000e0000 */
[----:B------:R-:W-:-:S06]  /*0090*/  SHF.R.U32.HI R3, RZ, 0x7, R2 ;  /* 0x00000007ff037819 */ /* 0x000fcc0000011602 */
[----:B------:R-:W2:Y:S05]  /*00a0*/  SHFL.IDX PT, R3, R3, RZ, 0x1f ;  /* 0x00001fff03037589 */ /* 0x000eaa00000e0000 */
[----:B------:R-:W-:Y:S02]  /*00b0*/  USHF.R.S32.HI UR5, URZ, 0x1f, UR4 ;  /* 0x0000001f3f057899 */ /* 0x000fe40008011404 */
[----:B------:R-:W-:Y:S02]  /*00c0*/  ISETP.EQ.AND P2, PT, RZ, UR4, P1 ;  /* 0x00000004ff007c0c */ /* 0x000fe40008f42270 */
[----:B------:R-:W-:-:S04]  /*00d0*/  ULEA.HI UR5, UR5, UR4, URZ, 0x2 ;  /* 0x0000000405057291 */ /* 0x000fc8000f8f103f */
[----:B------:R-:W-:-:S04]  /*00e0*/  ULOP3.LUT UR5, UR5, 0xfffffffc, URZ, 0xc0, !UPT ;  /* 0xfffffffc05057892 */ /* 0x000fc8000f8ec03f */
[----:B------:R-:W-:-:S03]  /*00f0*/  UIADD3 UR5, UR4, -UR5, URZ ;  /* 0x8000000504057290 */ /* 0x000fc6000fffe03f */
[----:B-1----:R-:W-:Y:S09]  /*0100*/  @!P2 BRA `(.L_x_1) ;  /* 0x00000000002ca947 */ /* 0x002ff20003800000 */
[----:B------:R-:W-:Y:S02]  /*0110*/  ULDC.64 UR6, c[0x0][0x198] ;  /* 0x0000660000067ab9 */ /* 0x000fe40000000a00 */
[----:B------:R-:W-:Y:S02]  /*0120*/  UIADD3 UR8, UP0, UR6, 0xf0, URZ ;  /* 0x000000f006087890 */ /* 0x000fe4000ff1e03f */
[----:B------:R-:W-:Y:S02]  /*0130*/  UIADD3 UR10, UP1, UR6, 0x1f0, URZ ;  /* 0x000001f0060a7890 */ /* 0x000fe4000ff3e03f */
[----:B------:R-:W-:Y:S02]  /*0140*/  UIADD3 UR6, UP2, UR6, 0x2f0, URZ ;  /* 0x000002f006067890 */ /* 0x000fe4000ff5e03f */
[----:B------:R-:W-:Y:S02]  /*0150*/  UIADD3.X UR9, URZ, UR7, URZ, UP0, !UPT ;  /* 0x000000073f097290 */ /* 0x000fe400087fe43f */
[----:B------:R-:W-:-:S02]  /*0160*/  UIADD3.X UR11, URZ, UR7, URZ, UP1, !UPT ;  /* 0x000000073f0b7290 */ /* 0x000fc40008ffe43f */
[----:B------:R-:W-:-:S05]  /*0170*/  UIADD3.X UR7, URZ, UR7, URZ, UP2, !UPT ;  /* 0x000000073f077290 */ /* 0x000fca00097fe43f */
[----:B------:R1:W-:Y:S02]  /*0180*/  UTMACCTL.PF [UR8] ;  /* 0x00000000080079b9 */ /* 0x0003e40008040000 */
[----:B------:R1:W-:Y:S02]  /*0190*/  UTMACCTL.PF [UR10] ;  /* 0x000000000a0079b9 */ /* 0x0003e40008040000 */
[----:B------:R1:W-:Y:S02]  /*01a0*/  UTMACCTL.PF [UR6] ;  /* 0x00000000060079b9 */ /* 0x0003e40008040000 */
[----:B-1----:R-:W-:Y:S01]  /*01b0*/  NOP ;  /* 0x0000000000007918 */ /* 0x002fe20000000000 */
.L_x_1:
[----:B------:R-:W-:Y:S05]  /*01c0*/  BSYNC B0 ;  /* 0x0000000000007941 */ /* 0x000fea0003800000 */
.L_x_0:
[----:B------:R-:W1:Y:S01]  /*01d0*/  SHFL.IDX PT, R4, R0, RZ, 0x1f ;  /* 0x00001fff00047589 */ /* 0x000e6200000e0000 */
[----:B--2---:R-:W-:Y:S01]  /*01e0*/  R2UR UR53, R3 ;  /* 0x00000000033572ca */ /* 0x004fe200000e0000 */
[----:B------:R-:W-:Y:S02]  /*01f0*/  UISETP.NE.AND UP0, UPT, UR5, 0x1, UPT ;  /* 0x000000010500788c */ /* 0x000fe4000bf05270 */
[----:B------:R-:W-:-:S10]  /*0200*/  UISETP.NE.AND UP1, UPT, UR5, 0x2, UPT ;  /* 0x000000020500788c */ /* 0x000fd4000bf25270 */
[----:B------:R-:W-:Y:S02]  /*0210*/  UIADD3 UR10, UR53, -0x1, URZ ;  /* 0xffffffff350a7890 */ /* 0x000fe4000fffe03f */
[----:B------:R-:W-:Y:S02]  /*0220*/  UISETP.EQ.AND UP2, UPT, UR53, URZ, !UP0 ;  /* 0x0000003f3500728c */ /* 0x000fe4000c742270 */
[----:B------:R-:W-:Y:S02]  /*0230*/  UISETP.EQ.AND UP3, UPT, UR53, URZ, !UP1 ;  /* 0x0000003f3500728c */ /* 0x000fe4000cf62270 */
[----:B------:R-:W-:Y:S02]  /*0240*/  UISETP.GE.U32.AND UP4, UPT, UR10, 0x4, UPT ;  /* 0x000000040a00788c */ /* 0x000fe4000bf86070 */
[----:B------:R-:W-:Y:S01]  /*0250*/  USEL UR52, URZ, 0x1, !UP2 ;  /* 0x000000013f347887 */ /* 0x000fe2000d000000 */
[----:B-1----:R-:W-:Y:S01]  /*0260*/  ISETP.NE.AND P0, PT, R4, RZ, PT ;  /* 0x000000ff0400720c */ /* 0x002fe20003f05270 */
[----:B------:R-:W-:Y:S01]  /*0270*/  USEL UR51, URZ, 0x1, !UP3 ;  /* 0x000000013f337887 */ /* 0x000fe2000d800000 */
[----:B------:R-:W-:Y:S01]  /*0280*/  IMAD.U32 R4, RZ, RZ, UR5 ;  /* 0x00000005ff047e24 */ /* 0x000fe2000f8e00ff */
[----:B------:R-:W-:-:S02]  /*0290*/  USEL UR52, UR52, 0x2, UP4 ;  /* 0x0000000234347887 */ /* 0x000fc4000a000000 */
[----:B------:R-:W-:-:S08]  /*02a0*/  USEL UR51, UR51, 0x2, UP4 ;  /* 0x0000000233337887 */ /* 0x000fd0000a000000 */
[----:B------:R-:W-:Y:S05]  /*02b0*/  @P0 BRA `(.L_x_2) ;  /* 0x0000000000480947 */ /* 0x000fea0003800000 */
[----:B------:R-:W1:Y:S01]  /*02c0*/  S2UR UR8, SR_CgaCtaId ;  /* 0x00000000000879c3 */ /* 0x000e620000008800 */
[----:B------:R-:W-:Y:S01]  /*02d0*/  UMOV UR4, 0x400 ;  /* 0x0000040000047882 */ /* 0x000fe20000000000 */
[----:B------:R-:W-:Y:S01]  /*02e0*/  UMOV UR5, 0x1 ;  /* 0x0000000100057882 */ /* 0x000fe20000000000 */
[----:B------:R-:W-:Y:S01]  /*02f0*/  UMOV UR6, 0x80 ;  /* 0x0000008000067882 */ /* 0x000fe20000000000 */
[----:B------:R-:W-:Y:S01]  /*0300*/  ELECT P0, URZ, PT ;  /* 0x00000000003f782f */ /* 0x000fe20003800000 */
[----:B------:R-:W-:-:S04]  /*0310*/  UIADD3 UR6, -UR6, 0x100000, URZ ;  /* 0x0010000006067890 */ /* 0x000fc8000fffe13f */
[----:B------:R-:W-:Y:S02]  /*0320*/  USHF.L.U32 UR7, UR6, 0xb, URZ ;  /* 0x0000000b06077899 */ /* 0x000fe4000800063f */
[----:B------:R-:W-:Y:S02]  /*0330*/  USHF.L.U32 UR6, UR6, 0x1, URZ ;  /* 0x0000000106067899 */ /* 0x000fe4000800063f */
[----:B-1----:R-:W-:Y:S02]  /*0340*/  ULEA UR8, UR8, UR4, 0x18 ;  /* 0x0000000408087291 */ /* 0x002fe4000f8ec03f */
[----:B------:R-:W-:-:S04]  /*0350*/  UIADD3 UR4, -UR5, 0x100000, URZ ;  /* 0x0010000005047890 */ /* 0x000fc8000fffe13f */
[----:B------:R-:W-:Y:S02]  /*0360*/  USHF.L.U32 UR5, UR4, 0xb, URZ ;  /* 0x0000000b04057899 */ /* 0x000fe4000800063f */
[----:B------:R-:W-:Y:S01]  /*0370*/  USHF.L.U32 UR4, UR4, 0x1, URZ ;  /* 0x0000000104047899 */ /* 0x000fe2000800063f */
[----:B------:R-:W1:Y:S11]  /*0380*/  FENCE.VIEW.ASYNC.S ;  /* 0x00000000000073c6 */ /* 0x000e760000000000 */
[----:B-1----:R1:W2:Y:S01]  /*0390*/  SYNCS.EXCH.64 URZ, [UR8+0x20450], UR4 ;  /* 0x02045004083f75b2 */ /* 0x0022a20008000100 */
[----:B------:R1:W3:Y:S01]  /*03a0*/  SYNCS.EXCH.64 URZ, [UR8+0x20460], UR6 ;  /* 0x02046006083f75b2 */ /* 0x0002e20008000100 */
[----:B------:R1:W4:Y:S01]  /*03b0*/  SYNCS.EXCH.64 URZ, [UR8+0x20458], UR4 ;  /* 0x02045804083f75b2 */ /* 0x0003220008000100 */
[----:B------:R1:W1:Y:S01]  /*03c0*/  SYNCS.EXCH.64 URZ, [UR8+0x20468], UR6 ;  /* 0x02046806083f75b2 */ /* 0x0002620008000100 */
[----:B------:R-:W-:Y:S01]  /*03d0*/  NOP ;  /* 0x0000000000007918 */ /* 0x000fe20000000000 */
.L_x_2:
[----:B------:R-:W5:Y:S01]  /*03e0*/  SHFL.IDX PT, R3, R0, RZ, 0x1f ;  /* 0x00001fff00037589 */ /* 0x000f6200000e0000 */
[----:B------:R-:W-:Y:S01]  /*03f0*/  NOP ;  /* 0x0000000000007918 */ /* 0x000fe20000000000 */
[----:B-----5:R-:W-:-:S13]  /*0400*/  ISETP.NE.AND P0, PT, R3, RZ, PT ;  /* 0x000000ff0300720c */ /* 0x020fda0003f05270 */
[----:B------:R-:W-:Y:S05]  /*0410*/  @P0 BRA `(.L_x_3) ;  /* 0x0000000000600947 */ /* 0x000fea0003800000 */
[----:B-1----:R-:W1:Y:S01]  /*0420*/  S2UR UR5, SR_CgaCtaId ;  /* 0x00000000000579c3 */ /* 0x002e620000008800 */
[----:B------:R-:W-:Y:S01]  /*0430*/  UMOV UR4, 0x400 ;  /* 0x0000040000047882 */ /* 0x000fe20000000000 */
[----:B------:R-:W-:Y:S01]  /*0440*/  UMOV UR6, 0x1 ;  /* 0x0000000100067882 */ /* 0x000fe20000000000 */
[----:B------:R-:W-:Y:S01]  /*0450*/  UMOV UR9, 0x100 ;  /* 0x0000010000097882 */ /* 0x000fe20000000000 */
[----:B------:R-:W-:-:S04]  /*0460*/  UIADD3 UR6, -UR6, 0x100000, URZ ;  /* 0x0010000006067890 */ /* 0x000fc8000fffe13f */
[----:B------:R-:W-:Y:S02]  /*0470*/  USHF.L.U32 UR7, UR6, 0xb, URZ ;  /* 0x0000000b06077899 */ /* 0x000fe4000800063f */
[----:B------:R-:W-:Y:S01]  /*0480*/  USHF.L.U32 UR6, UR6, 0x1, URZ ;  /* 0x0000000106067899 */ /* 0x000fe2000800063f */
[----:B------:R-:W-:Y:S01]  /*0490*/  ELECT P0, URZ, PT ;  /* 0x00000000003f782f */ /* 0x000fe20003800000 */
[----:B-1----:R-:W-:Y:S02]  /*04a0*/  ULEA UR8, UR5, UR4, 0x18 ;  /* 0x0000000405087291 */ /* 0x002fe4000f8ec03f */
[----:B------:R-:W-:-:S04]  /*04b0*/  UIADD3 UR4, -UR9, 0x100000, URZ ;  /* 0x0010000009047890 */ /* 0x000fc8000fffe13f */
[----:B------:R-:W-:Y:S02]  /*04c0*/  USHF.L.U32 UR5, UR4, 0xb, URZ ;  /* 0x0000000b04057899 */ /* 0x000fe4000800063f */
[----:B------:R-:W-:Y:S01]  /*04d0*/  USHF.L.U32 UR4, UR4, 0x1, URZ ;  /* 0x0000000104047899 */ /* 0x000fe2000800063f */
[----:B------:R-:W1:Y:S03]  /*04e0*/  FENCE.VIEW.ASYNC.S ;  /* 0x00000000000073c6 */ /* 0x000e660000000000 */
[----:B-1----:R1:W1:Y:S08]  /*04f0*/  SYNCS.EXCH.64 URZ, [UR8+0x20400], UR6 ;  /* 0x02040006083f75b2 */ /* 0x0022700008000100 */
[----:B------:R1:W1:Y:S01]  /*0500*/  SYNCS.EXCH.64 URZ, [UR8+0x20428], UR4 ;  /* 0x02042804083f75b2 */ /* 0x0002620008000100 */
        /* <DEDUP_REMOVED lines=8> */
[----:B------:R-:W-:Y:S01]  /*0590*/  NOP ;  /* 0x0000000000007918 */ /* 0x000fe20000000000 */
.L_x_3:
        /* <DEDUP_REMOVED lines=21> */
[----:B------:R-:W-:Y:S01]  /*06f0*/  NOP ;  /* 0x0000000000007918 */ /* 0x000fe20000000000 */
.L_x_4:
[----:B------:R-:W5:Y:S01]  /*0700*/  SHFL.IDX PT, R3, R0, RZ, 0x1f ;  /* 0x00001fff00037589 */ /* 0x000f6200000e0000 */
[----:B------:R-:W-:Y:S01]  /*0710*/  ELECT P0, URZ, PT ;  /* 0x00000000003f782f */ /* 0x000fe20003800000 */
[----:B------:R-:W-:Y:S01]  /*0720*/  NOP ;  /* 0x0000000000007918 */ /* 0x000fe20000000000 */
[----:B-1----:R-:W-:Y:S02]  /*0730*/  UMOV UR4, 0x80 ;  /* 0x0000008000047882 */ /* 0x002fe40000000000 */
[C---:B-----5:R-:W-:Y:S02]  /*0740*/  ISETP.NE.OR P0, PT, R3.reuse, RZ, !P0 ;  /* 0x000000ff0300720c */ /* 0x060fe40004705670 */
[----:B------:R-:W-:-:S11]  /*0750*/  ISETP.NE.AND P3, PT, R3, RZ, PT ;  /* 0x000000ff0300720c */ /* 0x000fd60003f65270 */
[----:B------:R-:W-:Y:S01]  /*0760*/  VOTEU.ALL UP2, P0 ;  /* 0x00000000003f7886 */ /* 0x000fe20000040000 */
[----:B------:R-:W-:Y:S01]  /*0770*/  VOTEU.ALL UP3, P0 ;  /* 0x00000000003f7886 */ /* 0x000fe20000060000 */
[----:B------:R-:W-:Y:S01]  /*0780*/  VOTEU.ALL UP4, P0 ;  /* 0x00000000003f7886 */ /* 0x000fe20000080000 */
[----:B------:R-:W-:Y:S02]  /*0790*/  VOTEU.ALL UP5, P0 ;  /* 0x00000000003f7886 */ /* 0x000fe400000a0000 */
[----:B------:R-:W1:Y:S01]  /*07a0*/  @!UP2 S2UR UR7, SR_CgaCtaId ;  /* 0x000000000007a9c3 */ /* 0x000e620000008800 */
[----:B------:R-:W-:Y:S01]  /*07b0*/  @!UP2 UMOV UR6, 0x400 ;  /* 0x000004000006a882 */ /* 0x000fe20000000000 */
[----:B------:R-:W-:-:S04]  /*07c0*/  @!UP2 UIADD3 UR4, -UR4, 0x100000, URZ ;  /* 0x001000000404a890 */ /* 0x000fc8000fffe13f */
[----:B------:R-:W-:Y:S02]  /*07d0*/  @!UP2 USHF.L.U32 UR5, UR4, 0xb, URZ ;  /* 0x0000000b0405a899 */ /* 0x000fe4000800063f */
[----:B------:R-:W-:Y:S02]  /*07e0*/  @!UP2 USHF.L.U32 UR4, UR4, 0x1, URZ ;  /* 0x000000010404a899 */ /* 0x000fe4000800063f */
[----:B-1----:R-:W-:Y:S01]  /*07f0*/  @!UP2 ULEA UR6, UR7, UR6, 0x18 ;  /* 0x000000060706a291 */ /* 0x002fe2000f8ec03f */
[----:B------:R-:W-:Y:S01]  /*0800*/  VOTEU.ALL UP2, P0 ;  /* 0x00000000003f7886 */ /* 0x000fe20000040000 */
[----:B------:R-:W1:Y:S10]  /*0810*/  FENCE.VIEW.ASYNC.S ;  /* 0x00000000000073c6 */ /* 0x000e740000000000 */
[----:B-1----:R1:W1:Y:S01]  /*0820*/  @!UP2 SYNCS.EXCH.64 URZ, [UR6+0x20490], UR4 ;  /* 0x02049004063fa5b2 */ /* 0x0022620008000100 */
[----:B------:R1:W1:Y:S01]  /*0830*/  @!UP3 SYNCS.EXCH.64 URZ, [UR6+0x20498], UR4 ;  /* 0x02049804063fb5b2 */ /* 0x0002620008000100 */
[----:B------:R1:W1:Y:S01]  /*0840*/  @!UP4 SYNCS.EXCH.64 URZ, [UR6+0x204a0], UR4 ;  /* 0x0204a004063fc5b2 */ /* 0x0002620008000100 */
[----:B------:R1:W1:Y:S01]  /*0850*/  @!UP5 SYNCS.EXCH.64 URZ, [UR6+0x204a8], UR4 ;  /* 0x0204a804063fd5b2 */ /* 0x0002620008000100 */
[----:B------:R-:W-:Y:S01]  /*0860*/  NOP ;  /* 0x0000000000007918 */ /* 0x000fe20000000000 */
[----:B------:R-:W-:Y:S05]  /*0870*/  @P3 BRA `(.L_x_5) ;  /* 0x0000000000583947 */ /* 0x000fea0003800000 */
[----:B-1----:R-:W1:Y:S01]  /*0880*/  S2UR UR5, SR_CgaCtaId ;  /* 0x00000000000579c3 */ /* 0x002e620000008800 */
[----:B------:R-:W-:Y:S01]  /*0890*/  UMOV UR4, 0x400 ;  /* 0x0000040000047882 */ /* 0x000fe20000000000 */
[----:B------:R-:W-:Y:S01]  /*08a0*/  UMOV UR6, 0x20 ;  /* 0x0000002000067882 */ /* 0x000fe20000000000 */
[----:B------:R-:W-:Y:S01]  /*08b0*/  UMOV UR7, 0x80 ;  /* 0x0000008000077882 */ /* 0x000fe20000000000 */
[----:B------:R-:W-:Y:S01]  /*08c0*/  ELECT P0, URZ, PT ;  /* 0x00000000003f782f */ /* 0x000fe20003800000 */
[----:B-1----:R-:W-:Y:S02]  /*08d0*/  ULEA UR8, UR5, UR4, 0x18 ;  /* 0x0000000405087291 */ /* 0x002fe4000f8ec03f */
[----:B------:R-:W-:-:S04]  /*08e0*/  UIADD3 UR4, -UR6, 0x100000, URZ ;  /* 0x0010000006047890 */ /* 0x000fc8000fffe13f */
[----:B------:R-:W-:Y:S02]  /*08f0*/  USHF.L.U32 UR5, UR4, 0xb, URZ ;  /* 0x0000000b04057899 */ /* 0x000fe4000800063f */
[----:B------:R-:W-:Y:S02]  /*0900*/  USHF.L.U32 UR4, UR4, 0x1, URZ ;  /* 0x0000000104047899 */ /* 0x000fe4000800063f */
        /* <DEDUP_REMOVED lines=13> */
.L_x_5:
[----:B------:R-:W-:Y:S01]  /*09e0*/  VOTEU.ANY UP2, P2 ;  /* 0x00000000003f7886 */ /* 0x000fe20001040100 */
[----:B-1----:R-:W-:Y:S01]  /*09f0*/  UMOV UR4, 0x40 ;  /* 0x0000004000047882 */ /* 0x002fe20000000000 */
[----:B------:R-:W-:Y:S01]  /*0a00*/  ISETP.NE.AND P3, PT, RZ, UR53, PT ;  /* 0x00000035ff007c0c */ /* 0x000fe2000bf65270 */
[----:B------:R-:W-:Y:S01]  /*0a10*/  NOP ;  /* 0x0000000000007918 */ /* 0x000fe20000000000 */
[----:B------:R-:W-:Y:S01]  /*0a20*/  ISETP.EQ.AND P0, PT, R4, 0x2, P1 ;  /* 0x000000020400780c */ /* 0x000fe20000f02270 */
[----:B------:R-:W1:Y:S01]  /*0a30*/  @UP2 S2UR UR7, SR_CgaCtaId ;  /* 0x00000000000729c3 */ /* 0x000e620000008800 */
[----:B------:R-:W-:Y:S01]  /*0a40*/  @UP2 UMOV UR6, 0x400 ;  /* 0x0000040000062882 */ /* 0x000fe20000000000 */
[----:B------:R-:W-:-:S04]  /*0a50*/  @UP2 UIADD3 UR4, -UR4, 0x100000, URZ ;  /* 0x0010000004042890 */ /* 0x000fc8000fffe13f */
[----:B------:R-:W-:Y:S02]  /*0a60*/  @UP2 USHF.L.U32 UR5, UR4, 0xb, URZ ;  /* 0x0000000b04052899 */ /* 0x000fe4000800063f */
[----:B------:R-:W-:Y:S02]  /*0a70*/  @UP2 USHF.L.U32 UR4, UR4, 0x1, URZ ;  /* 0x0000000104042899 */ /* 0x000fe4000800063f */
[----:B-1----:R-:W-:Y:S01]  /*0a80*/  @UP2 ULEA UR6, UR7, UR6, 0x18 ;  /* 0x0000000607062291 */ /* 0x002fe2000f8ec03f */
[----:B------:R-:W-:Y:S01]  /*0a90*/  VOTEU.ANY UP2, P2 ;  /* 0x00000000003f7886 */ /* 0x000fe20001040100 */
[----:B------:R-:W-:Y:S01]  /*0aa0*/  ISETP.EQ.AND P2, PT, R4, 0x1, P1 ;  /* 0x000000010400780c */ /* 0x000fe20000f42270 */
[----:B------:R-:W1:Y:S09]  /*0ab0*/  FENCE.VIEW.ASYNC.S ;  /* 0x00000000000073c6 */ /* 0x000e720000000000 */
[----:B-1----:R1:W2:Y:S01]  /*0ac0*/  @UP2 SYNCS.EXCH.64 URZ, [UR6+0x204b0], UR4 ;  /* 0x0204b004063f25b2 */ /* 0x0022a20008000100 */
[----:B------:R-:W-:Y:S01]  /*0ad0*/  NOP ;  /* 0x0000000000007918 */ /* 0x000fe20000000000 */
[----:B--234-:R-:W-:Y:S06]  /*0ae0*/  BAR.SYNC.DEFER_BLOCKING 0x0 ;  /* 0x0000000000007b1d */ /* 0x01cfec0000010000 */
[----:B------:R-:W-:Y:S05]  /*0af0*/  @!P3 BRA `(.L_x_6) ;  /* 0x0000007c0088b947 */ /* 0x000fea0003800000 */
[----:B------:R-:W-:-:S06]  /*0b00*/  UISETP.GT.U32.AND UP0, UPT, UR10, 0x3, UPT ;  /* 0x000000030a00788c */ /* 0x000fcc000bf04070 */
[----:B------:R-:W-:-:S13]  /*0b10*/  PLOP3.LUT P0, PT, PT, PT, UP0, 0x80, 0x0 ;  /* 0x000000000000781c */ /* 0x000fda0003f0f008 */
[----:B-1----:R-:W-:Y:S05]  /*0b20*/  @P0 EXIT ;  /* 0x000000000000094d */ /* 0x002fea0003800000 */
.L_x_7:
[----:B------:R-:W-:-:S08]  /*0b30*/  NOP ;  /* 0x0000000000007918 */ /* 0x000fd00000000000 */
[----:B------:R-:W1:Y:S02]  /*0b40*/  USETMAXREG.TRY_ALLOC.CTAPOOL UP0, 0xf0 ;  /* 0x000000f0000079c8 */ /* 0x000e640008000600 */
[----:B-1----:R-:W-:-:S13]  /*0b50*/  PLOP3.LUT P0, PT, PT, PT, UP0, 0x80, 0x0 ;  /* 0x000000000000781c */ /* 0x002fda0003f0f008 */
[----:B------:R-:W-:Y:S05]  /*0b60*/  @!P0 BRA `(.L_x_7) ;  /* 0xfffffffc00f08947 */ /* 0x000fea000383ffff */
[----:B------:R-:W-:Y:S02]  /*0b70*/  ULDC UR4, c[0x0][0xa00] ;  /* 0x0002800000047ab9 */ /* 0x000fe40000000800 */
[----:B------:R-:W-:-:S13]  /*0b80*/  ISETP.GE.AND P0, PT, R17, UR4, PT ;  /* 0x0000000411007c0c */ /* 0x000fda000bf06270 */
[----:B------:R-:W-:Y:S05]  /*0b90*/  @P0 EXIT ;  /* 0x000000000000094d */ /* 0x000fea0003800000 */
[----:B------:R-:W1:Y:S01]  /*0ba0*/  S2UR UR4, SR_CgaCtaId ;  /* 0x00000000000479c3 */ /* 0x000e620000008800 */
[----:B------:R-:W-:Y:S01]  /*0bb0*/  SHF.R.S32.HI R3, RZ, 0x1f, R2 ;  /* 0x0000001fff037819 */ /* 0x000fe20000011402 */
[----:B------:R-:W-:Y:S01]  /*0bc0*/  UMOV UR36, 0x400 ;  /* 0x0000040000247882 */ /* 0x000fe20000000000 */
[----:B------:R-:W-:Y:S01]  /*0bd0*/  UISETP.NE.AND UP0, UPT, UR53, 0x1, UPT ;  /* 0x000000013500788c */ /* 0x000fe2000bf05270 */
[----:B------:R-:W-:Y:S01]  /*0be0*/  MOV R19, RZ ;  /* 0x000000ff00137202 */ /* 0x000fe20000000f00 */
[----:B------:R-:W-:Y:S01]  /*0bf0*/  ULOP3.LUT UR50, UR52, 0x1, URZ, 0xfc, !UPT ;  /* 0x0000000134327892 */ /* 0x000fe2000f8efc3f */
[-C--:B------:R-:W-:Y:S01]  /*0c00*/  LEA.HI R3, R3, R2.reuse, RZ, 0x7 ;  /* 0x0000000203037211 */ /* 0x080fe200078f38ff */
[----:B------:R-:W-:Y:S02]  /*0c10*/  UP2UR UR5, UPR, URZ, 0x1 ;  /* 0x000000013f057883 */ /* 0x000fe40008000000 */
[----:B------:R-:W-:Y:S01]  /*0c20*/  USEL UR6, URZ, 0x1, UP0 ;  /* 0x000000013f067887 */ /* 0x000fe20008000000 */
[----:B------:R-:W-:Y:S01]  /*0c30*/  LOP3.LUT R3, R3, 0xffffff80, RZ, 0xc0, !PT ;  /* 0xffffff8003037812 */ /* 0x000fe200078ec0ff */
[----:B------:R-:W-:Y:S01]  /*0c40*/  ULDC.64 UR54, c[0x0][0x198] ;  /* 0x0000660000367ab9 */ /* 0x000fe20000000a00 */
[----:B------:R-:W-:Y:S01]  /*0c50*/  UMOV UR48, URZ ;  /* 0x0000003f00307c82 */ /* 0x000fe20008000000 */
[----:B------:R-:W-:Y:S01]  /*0c60*/  UMOV UR47, URZ ;  /* 0x0000003f002f7c82 */ /* 0x000fe20008000000 */
[----:B------:R-:W-:Y:S01]  /*0c70*/  IADD3 R3, -R3, R2, RZ ;  /* 0x0000000203037210 */ /* 0x000fe20007ffe1ff */
[----:B------:R-:W-:Y:S01]  /*0c80*/  IMAD.U32 R22, RZ, RZ, UR6 ;  /* 0x00000006ff167e24 */ /* 0x000fe2000f8e00ff */
[----:B------:R-:W-:Y:S01]  /*0c90*/  UMOV UR46, URZ ;  /* 0x0000003f002e7c82 */ /* 0x000fe20008000000 */
[----:B------:R-:W-:Y:S01]  /*0ca0*/  ULDC.64 UR56, c[0x0][0x208] ;  /* 0x0000820000387ab9 */ /* 0x000fe20000000a00 */
[----:B------:R-:W-:-:S04]  /*0cb0*/  SHF.R.S32.HI R0, RZ, 0x1f, R3 ;  /* 0x0000001fff007819 */ /* 0x000fc80000011403 */
[----:B------:R-:W-:Y:S01]  /*0cc0*/  LEA.HI R0, R0, R3, RZ, 0x2 ;  /* 0x0000000300007211 */ /* 0x000fe200078f10ff */
[----:B-1----:R-:W-:-:S03]  /*0cd0*/  ULEA UR36, UR4, UR36, 0x18 ;  /* 0x0000002404247291 */ /* 0x002fc6000f8ec03f */
[----:B------:R-:W-:Y:S01]  /*0ce0*/  LOP3.LUT R0, R0, 0x7ffffffc, RZ, 0xc0, !PT ;  /* 0x7ffffffc00007812 */ /* 0x000fe200078ec0ff */
[----:B------:R-:W-:Y:S02]  /*0cf0*/  UIADD3 UR4, UR36, 0x8000, URZ ;  /* 0x0000800024047890 */ /* 0x000fe4000fffe03f */
[----:B------:R-:W-:Y:S02]  /*0d00*/  USHF.R.U32.HI UR5, URZ, 0x4, UR36 ;  /* 0x000000043f057899 */ /* 0x000fe40008011624 */
[----:B------:R-:W-:Y:S01]  /*0d10*/  IMAD.IADD R0, R3, 0x1, -R0 ;  /* 0x0000000103007824 */ /* 0x000fe200078e0a00 */
[----:B------:R-:W-:Y:S02]  /*0d20*/  USHF.R.U32.HI UR4, URZ, 0x4, UR4 ;  /* 0x000000043f047899 */ /* 0x000fe40008011604 */
[----:B------:R-:W-:Y:S02]  /*0d30*/  ULOP3.LUT UR5, UR5, 0x3fff, URZ, 0xc0, !UPT ;  /* 0x00003fff05057892 */ /* 0x000fe4000f8ec03f */
[----:B------:R-:W-:Y:S01]  /*0d40*/  ULOP3.LUT UR49, UR4, 0x3fff, URZ, 0xc0, !UPT ;  /* 0x00003fff04317892 */ /* 0x000fe2000f8ec03f */
[----:B------:R-:W-:Y:S01]  /*0d50*/  SHF.L.U32 R16, R0, 0x1, RZ ;  /* 0x0000000100107819 */ /* 0x000fe200000006ff */
[----:B------:R-:W-:-:S02]  /*0d60*/  ULOP3.LUT UR37, UR5, 0x10000, URZ, 0xfc, !UPT ;  /* 0x0001000005257892 */ /* 0x000fc4000f8efc3f */
[----:B------:R-:W-:-:S12]  /*0d70*/  ULOP3.LUT UR38, UR49, 0x10000, URZ, 0xfc, !UPT ;  /* 0x0001000031267892 */ /* 0x000fd8000f8efc3f */
.L_x_79:
[----:B------:R-:W-:Y:S01]  /*0d80*/  ULDC UR8, c[0x0][0xa04] ;  /* 0x0002810000087ab9 */ /* 0x000fe20000000800 */
[----:B------:R-:W-:Y:S01]  /*0d90*/  R2UR UR39, R17 ;  /* 0x00000000112772ca */ /* 0x000fe200000e0000 */
[----:B------:R-:W-:Y:S01]  /*0da0*/  UISETP.NE.AND UP0, UPT, UR8, 0x1, UPT ;  /* 0x000000010800788c */ /* 0x000fe2000bf05270 */
[----:B------:R-:W-:Y:S01]  /*0db0*/  ULDC UR4, c[0x0][0xa10] ;  /* 0x0002840000047ab9 */ /* 0x000fe20000000800 */
[----:B------:R-:W-:Y:S01]  /*0dc0*/  ULDC UR44, c[0x0][0xa1c] ;  /* 0x00028700002c7ab9 */ /* 0x000fe20000000800 */
[----:B------:R-:W-:Y:S02]  /*0dd0*/  UISETP.NE.AND UP1, UPT, UR4, 0x1, UPT ;  /* 0x000000010400788c */ /* 0x000fe4000bf25270 */
[----:B------:R-:W-:-:S06]  /*0de0*/  UISETP.NE.AND UP2, UPT, UR53, 0x1, UPT ;  /* 0x000000013500788c */ /* 0x000fcc000bf45270 */
[----:B------:R-:W-:Y:S01]  /*0df0*/  @UP0 ULDC.64 UR6, c[0x0][0xa08] ;  /* 0x0002820000060ab9 */ /* 0x000fe20000000a00 */
[----:B------:R-:W-:Y:S01]  /*0e00*/  PLOP3.LUT P0, PT, PT, PT, UP2, 0x80, 0x0 ;  /* 0x000000000000781c */ /* 0x000fe20003f0f028 */
[----:B------:R-:W-:-:S03]  /*0e10*/  UIMAD.WIDE.U32 UR4, UR39, UR6, URZ ;  /* 0x00000006270472a5 */ /* 0x000fc6000f8e003f */
[----:B------:R-:W-:Y:S01]  /*0e20*/  @UP1 ULDC UR6, c[0x0][0xa18] ;  /* 0x0002860000061ab9 */ /* 0x000fe20000000800 */
[----:B------:R-:W-:Y:S02]  /*0e30*/  @UP0 USHF.R.U32.HI UR39, URZ, UR7, UR5 ;  /* 0x000000073f270299 */ /* 0x000fe40008011605 */
[----:B------:R-:W-:Y:S01]  /*0e40*/  UISETP.NE.AND UP0, UPT, UR44, 0x1, UPT ;  /* 0x000000012c00788c */ /* 0x000fe2000bf05270 */
[----:B------:R-:W-:Y:S02]  /*0e50*/  @UP1 ULDC UR4, c[0x0][0xa14] ;  /* 0x0002850000041ab9 */ /* 0x000fe40000000800 */
[----:B------:R-:W-:Y:S02]  /*0e60*/  UIMAD.WIDE.U32 UR4, UR39, UR4, URZ ;  /* 0x00000004270472a5 */ /* 0x000fe4000f8e003f */
[----:B------:R-:W-:Y:S01]  /*0e70*/  IMAD R0, RZ, RZ, -UR39 ;  /* 0x80000027ff007e24 */ /* 0x000fe2000f8e02ff */
[----:B------:R-:W-:Y:S01]  /*0e80*/  UMOV UR45, UR39 ;  /* 0x00000027002d7c82 */ /* 0x000fe20008000000 */
[----:B------:R-:W-:-:S02]  /*0e90*/  @UP1 USHF.R.U32.HI UR45, URZ, UR6, UR5 ;  /* 0x000000063f2d1299 */ /* 0x000fc40008011605 */
[----:B------:R-:W-:Y:S02]  /*0ea0*/  IMAD R0, R0, UR8, R17 ;  /* 0x0000000800007c24 */ /* 0x000fe4000f8e0211 */
[----:B------:R-:W-:Y:S02]  /*0eb0*/  @UP0 ULDC.64 UR6, c[0x0][0xa20] ;  /* 0x0002880000060ab9 */ /* 0x000fe40000000a00 */
[----:B------:R-:W-:Y:S01]  /*0ec0*/  UIMAD.WIDE.U32 UR4, UR45, UR6, URZ ;  /* 0x000000062d0472a5 */ /* 0x000fe2000f8e003f */
[----:B------:R-:W-:Y:S02]  /*0ed0*/  R2UR UR42, R0 ;  /* 0x00000000002a72ca */ /* 0x000fe400000e0000 */
[----:B------:R-:W-:Y:S01]  /*0ee0*/  UMOV UR6, UR45 ;  /* 0x0000002d00067c82 */ /* 0x000fe20008000000 */
[----:B------:R-:W-:-:S04]  /*0ef0*/  @UP0 USHF.R.U32.HI UR6, URZ, UR7, UR5 ;  /* 0x000000073f060299 */ /* 0x000fc80008011605 */
[----:B------:R-:W-:-:S04]  /*0f00*/  UIADD3 UR4, -UR6, URZ, URZ ;  /* 0x0000003f06047290 */ /* 0x000fc8000fffe13f */
[----:B------:R-:W-:Y:S01]  /*0f10*/  UIMAD UR44, UR44, UR4, UR45 ;  /* 0x000000042c2c72a4 */ /* 0x000fe2000f8e022d */
[----:B-1-3--:R-:W-:Y:S11]  /*0f20*/  @!P0 BRA `(.L_x_8) ;  /* 0x0000000000688947 */ /* 0x00aff60003800000 */
[----:B------:R-:W-:-:S06]  /*0f30*/  UISETP.NE.AND UP0, UPT, UR53, 0x2, UPT ;  /* 0x000000023500788c */ /* 0x000fcc000bf05270 */
[----:B------:R-:W-:-:S13]  /*0f40*/  PLOP3.LUT P1, PT, PT, PT, UP0, 0x80, 0x0 ;  /* 0x000000000000781c */ /* 0x000fda0003f2f008 */
[----:B------:R-:W-:Y:S05]  /*0f50*/  @!P1 BRA `(.L_x_9) ;  /* 0x0000000000449947 */ /* 0x000fea0003800000 */
[----:B------:R-:W-:-:S06]  /*0f60*/  UISETP.NE.AND UP0, UPT, UR53, 0x3, UPT ;  /* 0x000000033500788c */ /* 0x000fcc000bf05270 */
[----:B------:R-:W-:-:S13]  /*0f70*/  PLOP3.LUT P1, PT, PT, PT, UP0, 0x80, 0x0 ;  /* 0x000000000000781c */ /* 0x000fda0003f2f008 */
[----:B------:R-:W-:Y:S05]  /*0f80*/  @!P1 BRA `(.L_x_10) ;  /* 0x0000000000249947 */ /* 0x000fea0003800000 */
[----:B------:R-:W-:-:S06]  /*0f90*/  UISETP.NE.AND UP0, UPT, UR53, 0x4, UPT ;  /* 0x000000043500788c */ /* 0x000fcc000bf05270 */
[----:B------:R-:W-:-:S13]  /*0fa0*/  PLOP3.LUT P1, PT, PT, PT, UP0, 0x80, 0x0 ;  /* 0x000000000000781c */ /* 0x000fda0003f2f008 */
[----:B------:R-:W-:Y:S05]  /*0fb0*/  @P1 BRA `(.L_x_11) ;  /* 0x0000000000541947 */ /* 0x000fea0003800000 */
[----:B------:R-:W-:Y:S02]  /*0fc0*/  UIADD3 UR4, UR48, -0x1, URZ ;  /* 0xffffffff30047890 */ /* 0x000fe4000fffe03f */
[----:B------:R-:W-:Y:S02]  /*0fd0*/  ULOP3.LUT UR48, UR48, 0x1, URZ, 0xc, !UPT ;  /* 0x0000000130307892 */ /* 0x000fe4000f8e0c3f */
[----:B------:R-:W-:-:S04]  /*0fe0*/  ULOP3.LUT UR4, UR4, 0x2, URZ, 0xc0, !UPT ;  /* 0x0000000204047892 */ /* 0x000fc8000f8ec03f */
[----:B------:R-:W-:-:S04]  /*0ff0*/  USHF.R.U32.HI UR4, URZ, 0x1, UR4 ;  /* 0x000000013f047899 */ /* 0x000fc80008011604 */
[----:B------:R-:W-:Y:S01]  /*1000*/  ULOP3.LUT UR47, UR47, UR4, URZ, 0x3c, !UPT ;  /* 0x000000042f2f7292 */ /* 0x000fe2000f8e3c3f */
[----:B------:R-:W-:Y:S11]  /*1010*/  BRA `(.L_x_11) ;  /* 0x00000000003c7947 */ /* 0x000ff60003800000 */
.L_x_10:
[----:B------:R-:W-:Y:S02]  /*1020*/  ULOP3.LUT UP0, URZ, UR48, 0x2, URZ, 0xc0, !UPT ;  /* 0x00000002303f7892 */ /* 0x000fe4000f80c03f */
[----:B------:R-:W-:Y:S02]  /*1030*/  ULOP3.LUT UR48, UR48, 0x1, URZ, 0xc0, !UPT ;  /* 0x0000000130307892 */ /* 0x000fe4000f8ec03f */
[----:B------:R-:W-:-:S04]  /*1040*/  USEL UR4, URZ, 0x1, UP0 ;  /* 0x000000013f047887 */ /* 0x000fc80008000000 */
[----:B------:R-:W-:Y:S01]  /*1050*/  ULOP3.LUT UR47, UR47, UR4, URZ, 0x3c, !UPT ;  /* 0x000000042f2f7292 */ /* 0x000fe2000f8e3c3f */
[----:B------:R-:W-:Y:S11]  /*1060*/  BRA `(.L_x_11) ;  /* 0x0000000000287947 */ /* 0x000ff60003800000 */
.L_x_9:
[----:B------:R-:W-:Y:S02]  /*1070*/  UIADD3 UR4, UR48, 0x1, URZ ;  /* 0x0000000130047890 */ /* 0x000fe4000fffe03f */
[----:B------:R-:W-:Y:S02]  /*1080*/  ULOP3.LUT UR48, UR48, 0x1, URZ, 0xc, !UPT ;  /* 0x0000000130307892 */ /* 0x000fe4000f8e0c3f */
[----:B------:R-:W-:-:S04]  /*1090*/  UISETP.GT.U32.AND UP0, UPT, UR4, 0x1, UPT ;  /* 0x000000010400788c */ /* 0x000fc8000bf04070 */
[----:B------:R-:W-:-:S04]  /*10a0*/  USEL UR4, URZ, 0x1, !UP0 ;  /* 0x000000013f047887 */ /* 0x000fc8000c000000 */
[----:B------:R-:W-:Y:S01]  /*10b0*/  ULOP3.LUT UR47, UR47, UR4, URZ, 0x3c, !UPT ;  /* 0x000000042f2f7292 */ /* 0x000fe2000f8e3c3f */
[----:B------:R-:W-:Y:S11]  /*10c0*/  BRA `(.L_x_11) ;  /* 0x0000000000107947 */ /* 0x000ff60003800000 */
.L_x_8:
[----:B------:R-:W-:Y:S02]  /*10d0*/  UISETP.GT.U32.AND UP0, UPT, UR48, 0x1, UPT ;  /* 0x000000013000788c */ /* 0x000fe4000bf04070 */
[----:B------:R-:W-:Y:S02]  /*10e0*/  ULOP3.LUT UR48, UR48, 0x1, URZ, 0xc0, !UPT ;  /* 0x0000000130307892 */ /* 0x000fe4000f8ec03f */
[----:B------:R-:W-:-:S04]  /*10f0*/  USEL UR4, URZ, 0x1, !UP0 ;  /* 0x000000013f047887 */ /* 0x000fc8000c000000 */
[----:B------:R-:W-:-:S12]  /*1100*/  ULOP3.LUT UR47, UR47, UR4, URZ, 0x3c, !UPT ;  /* 0x000000042f2f7292 */ /* 0x000fd8000f8e3c3f */
.L_x_11:
[----:B------:R-:W-:Y:S05]  /*1110*/  @!P0 BRA `(.L_x_12) ;  /* 0x00000000003c8947 */ /* 0x000fea0003800000 */
        /* <DEDUP_REMOVED lines=9> */
[----:B------:R-:W-:Y:S01]  /*11b0*/  ULEA UR42, UR42, 0x3, 0x1 ;  /* 0x000000032a2a7891 */ /* 0x000fe2000f8e083f */
[----:B------:R-:W-:Y:S11]  /*11c0*/  BRA `(.L_x_15) ;  /* 0x0000000000147947 */ /* 0x000ff60003800000 */
.L_x_14:
[----:B------:R-:W-:Y:S01]  /*11d0*/  ULEA UR42, UR42, 0x2, 0x1 ;  /* 0x000000022a2a7891 */ /* 0x000fe2000f8e083f */
[----:B------:R-:W-:Y:S11]  /*11e0*/  BRA `(.L_x_15) ;  /* 0x00000000000c7947 */ /* 0x000ff60003800000 */
.L_x_13:
[----:B------:R-:W-:Y:S01]  /*11f0*/  ULEA UR42, UR42, 0x1, 0x1 ;  /* 0x000000012a2a7891 */ /* 0x000fe2000f8e083f */
[----:B------:R-:W-:Y:S11]  /*1200*/  BRA `(.L_x_15) ;  /* 0x0000000000047947 */ /* 0x000ff60003800000 */
.L_x_12:
[----:B------:R-:W-:-:S12]  /*1210*/  USHF.L.U32 UR42, UR42, 0x1, URZ ;  /* 0x000000012a2a7899 */ /* 0x000fd8000800063f */
.L_x_15:
[----:B------:R-:W-:-:S04]  /*1220*/  ULOP3.LUT UR4, UR51, 0x1, URZ, 0xfc, !UPT ;  /* 0x0000000133047892 */ /* 0x000fc8000f8efc3f */
[----:B------:R-:W-:-:S06]  /*1230*/  UISETP.NE.AND UP0, UPT, UR4, 0x3, UPT ;  /* 0x000000030400788c */ /* 0x000fcc000bf05270 */
[----:B------:R-:W-:-:S13]  /*1240*/  PLOP3.LUT P0, PT, PT, PT, UP0, 0x80, 0x0 ;  /* 0x000000000000781c */ /* 0x000fda0003f0f008 */
[----:B------:R-:W-:Y:S05]  /*1250*/  @!P0 BRA `(.L_x_16) ;  /* 0x0000000000048947 */ /* 0x000fea0003800000 */
[----:B------:R-:W-:Y:S01]  /*1260*/  BPT.TRAP 0x1 ;  /* 0x000000040000795c */ /* 0x000fe20000300000 */
.L_x_16:
[----:B------:R-:W-:Y:S01]  /*1270*/  ULEA UR4, UR48, UR36, 0x3 ;  /* 0x0000002430047291 */ /* 0x000fe2000f8e183f */
[----:B------:R-:W-:Y:S01]  /*1280*/  MOV R0, UR47 ;  /* 0x0000002f00007c02 */ /* 0x000fe20008000f00 */
[----:B------:R-:W-:-:S03]  /*1290*/  UISETP.NE.AND UP0, UPT, UR50, 0x3, UPT ;  /* 0x000000033200788c */ /* 0x000fc6000bf05270 */
[----:B------:R-:W-:-:S03]  /*12a0*/  SHF.L.U32 R0, R0, 0x1f, RZ ;  /* 0x0000001f00007819 */ /* 0x000fc600000006ff */
[----:B------:R-:W-:Y:S01]  /*12b0*/  PLOP3.LUT P0, PT, PT, PT, UP0, 0x80, 0x0 ;  /* 0x000000000000781c */ /* 0x000fe20003f0f008 */
[----:B------:R-:W1:Y:S02]  /*12c0*/  SYNCS.PHASECHK.TRANS64.TRYWAIT P1, [UR4+0x20450], R0 ;  /* 0x02045000ff0075a7 */ /* 0x000e640008020144 */
[----:B-1----:R-:W-:Y:S10]  /*12d0*/  @!P1 BRA `(.L_x_17) ;  /* 0x0000008c00fc9947 */ /* 0x002ff40003800000 */
.L_x_125:
[----:B------:R-:W-:Y:S05]  /*12e0*/  @!P0 BRA `(.L_x_18) ;  /* 0x0000000000048947 */ /* 0x000fea0003800000 */
[----:B------:R-:W-:Y:S01]  /*12f0*/  BPT.TRAP 0x1 ;  /* 0x000000040000795c */ /* 0x000fe20000300000 */
.L_x_18:
[----:B------:R-:W-:Y:S01]  /*1300*/  ULEA UR58, UR46, UR36, 0x3 ;  /* 0x000000242e3a7291 */ /* 0x000fe2000f8e183f */
[----:B-1----:R-:W-:Y:S01]  /*1310*/  SHF.L.U32 R0, R19, 0x1f, RZ ;  /* 0x0000001f13007819 */ /* 0x002fe200000006ff */
[----:B------:R-:W-:Y:S01]  /*1320*/  UIADD3 UR43, UR36, 0x20490, URZ ;  /* 0x00020490242b7890 */ /* 0x000fe2000fffe03f */
[----:B------:R-:W-:Y:S01]  /*1330*/  SHF.L.U32 R3, R22, 0x1f, RZ ;  /* 0x0000001f16037819 */ /* 0x000fe200000006ff */
[----:B------:R-:W-:Y:S02]  /*1340*/  ULEA UR41, UR53, 0xfffffff8, 0x3 ;  /* 0xfffffff835297891 */ /* 0x000fe4000f8e183f */
[----:B------:R-:W-:Y:S02]  /*1350*/  ULEA UR40, UR53, UR43, 0x3 ;  /* 0x0000002b35287291 */ /* 0x000fe4000f8e183f */
[----:B------:R-:W-:Y:S01]  /*1360*/  ULOP3.LUT UR41, UR41, 0x8, URZ, 0xc, !UPT ;  /* 0x0000000829297892 */ /* 0x000fe2000f8e0c3f */
[----:B------:R-:W1:Y:S02]  /*1370*/  SYNCS.PHASECHK.TRANS64.TRYWAIT P1, [UR58+0x20400], R0 ;  /* 0x02040000ff0075a7 */ /* 0x000e64000802017a */
[----:B-1----:R-:W-:Y:S09]  /*1380*/  @!P1 BRA `(.L_x_19) ;  /* 0x0000008c00e89947 */ /* 0x002ff20003800000 */
.L_x_126:
[----:B------:R-:W2:Y:S02]  /*1390*/  SYNCS.PHASECHK.TRANS64.TRYWAIT P1, [UR40+-0x8], R3 ;  /* 0xfffff803ff0075a7 */ /* 0x000ea40008020168 */
[----:B--2---:R-:W-:Y:S05]  /*13a0*/  @!P1 BRA `(.L_x_20) ;  /* 0x0000008c00f89947 */ /* 0x004fea0003800000 */
.L_x_127:
[----:B------:R-:W-:Y:S01]  /*13b0*/  ULEA UR34, UR46, UR38, 0xa ;  /* 0x000000262e227291 */ /* 0x000fe2000f8e503f */
[----:B------:R-:W-:Y:S01]  /*13c0*/  WARPGROUP.ARRIVE ;  /* 0x00000000000079c5 */ /* 0x000fe20000000000 */
[----:B------:R-:W-:Y:S01]  /*13d0*/  ULEA UR32, UR48, UR37, 0xa ;  /* 0x0000002530207291 */ /* 0x000fe2000f8e503f */
[----:B-1----:R-:W1:Y:S01]  /*13e0*/  LDC R3, c[0x0][0x28c] ;  /* 0x0000a300ff037b82 */ /* 0x002e620000000800 */
[----:B------:R-:W-:Y:S01]  /*13f0*/  UMOV UR35, 0x40000040 ;  /* 0x4000004000237882 */ /* 0x000fe20000000000 */
[----:B------:R-:W-:Y:S01]  /*1400*/  UMOV UR33, 0x40000040 ;  /* 0x4000004000217882 */ /* 0x000fe20000000000 */
[----:B------:R-:W-:Y:S01]  /*1410*/  UIADD3 UR6, UR34, 0x2, URZ ;  /* 0x0000000222067890 */ /* 0x000fe2000fffe03f */
[C---:B------:R-:W-:Y:S01]  /*1420*/  VIADD R0, R16.reuse, 0x1 ;  /* 0x0000000110007836 */ /* 0x040fe20000000000 */
[----:B------:R-:W-:Y:S01]  /*1430*/  UIADD3 UR4, UR32, 0x2, URZ ;  /* 0x0000000220047890 */ /* 0x000fe2000fffe03f */
[C---:B------:R-:W-:Y:S01]  /*1440*/  IADD3 R4, R16.reuse, 0x8, RZ ;  /* 0x0000000810047810 */ /* 0x040fe20007ffe0ff */
[----:B------:R-:W-:Y:S01]  /*1450*/  UMOV UR7, 0x40000040 ;  /* 0x4000004000077882 */ /* 0x000fe20000000000 */
[----:B------:R-:W-:Y:S01]  /*1460*/  HGMMA.64x64x16.F32 R24, gdesc[UR32], RZ, !UPT, gsb0 ;  /* 0x00e00000201879f0 */ /* 0x000fe2000c0008ff */
[----:B------:R-:W-:Y:S01]  /*1470*/  UMOV UR5, 0x40000040 ;  /* 0x4000004000057882 */ /* 0x000fe20000000000 */
[----:B------:R-:W-:Y:S01]  /*1480*/  UIADD3 UR10, UR34, 0x4, URZ ;  /* 0x00000004220a7890 */ /* 0x000fe2000fffe03f */
[----:B------:R-:W-:Y:S01]  /*1490*/  IADD3 R6, R16, 0x10, RZ ;  /* 0x0000001010067810 */ /* 0x000fe20007ffe0ff */
[----:B------:R-:W-:Y:S01]  /*14a0*/  UIADD3 UR8, UR32, 0x4, URZ ;  /* 0x0000000420087890 */ /* 0x000fe2000fffe03f */
[----:B------:R-:W-:Y:S01]  /*14b0*/  P2R R9, PR, RZ, 0x1 ;  /* 0x00000001ff097803 */ /* 0x000fe20000000000 */
[----:B------:R-:W-:Y:S01]  /*14c0*/  UMOV UR11, 0x40000040 ;  /* 0x40000040000b7882 */ /* 0x000fe20000000000 */
[----:B------:R-:W-:Y:S01]  /*14d0*/  UMOV UR9, 0x40000040 ;  /* 0x4000004000097882 */ /* 0x000fe20000000000 */
[----:B------:R-:W-:-:S02]  /*14e0*/  UIADD3 UR14, UR34, 0x6, URZ ;  /* 0x00000006220e7890 */ /* 0x000fc4000fffe03f */
[----:B------:R-:W-:Y:S01]  /*14f0*/  UIADD3 UR12, UR32, 0x6, URZ ;  /* 0x00000006200c7890 */ /* 0x000fe2000fffe03f */
[----:B------:R-:W-:Y:S01]  /*1500*/  UMOV UR15, 0x40000040 ;  /* 0x40000040000f7882 */ /* 0x000fe20000000000 */
[----:B------:R-:W-:Y:S01]  /*1510*/  UMOV UR13, 0x40000040 ;  /* 0x40000040000d7882 */ /* 0x000fe20000000000 */
[----:B------:R-:W-:Y:S02]  /*1520*/  UIADD3 UR18, UR34, 0x200, URZ ;  /* 0x0000020022127890 */ /* 0x000fe4000fffe03f */
[----:B------:R-:W-:Y:S01]  /*1530*/  UIADD3 UR16, UR32, 0x200, URZ ;  /* 0x0000020020107890 */ /* 0x000fe2000fffe03f */
[-C--:B-1----:R-:W-:Y:S01]  /*1540*/  ISETP.GE.AND P1, PT, R4, R3.reuse, PT ;  /* 0x000000030400720c */ /* 0x082fe20003f26270 */
[----:B------:R-:W-:Y:S01]  /*1550*/  UMOV UR19, 0x40000040 ;  /* 0x4000004000137882 */ /* 0x000fe20000000000 */
[----:B------:R-:W-:Y:S01]  /*1560*/  UMOV UR17, 0x40000040 ;  /* 0x4000004000117882 */ /* 0x000fe20000000000 */
[----:B------:R-:W-:Y:S01]  /*1570*/  UIADD3 UR22, UR34, 0x202, URZ ;  /* 0x0000020222167890 */ /* 0x000fe2000fffe03f */
[-C--:B------:R-:W-:Y:S01]  /*1580*/  ISETP.GE.AND P4, PT, R0, R3.reuse, PT ;  /* 0x000000030000720c */ /* 0x080fe20003f86270 */
[----:B------:R-:W-:Y:S01]  /*1590*/  UIADD3 UR20, UR32, 0x202, URZ ;  /* 0x0000020220147890 */ /* 0x000fe2000fffe03f */
[C---:B------:R-:W-:Y:S01]  /*15a0*/  VIADD R4, R16.reuse, 0x11 ;  /* 0x0000001110047836 */ /* 0x040fe20000000000 */
[----:B------:R-:W-:Y:S01]  /*15b0*/  UMOV UR23, 0x40000040 ;  /* 0x4000004000177882 */ /* 0x000fe20000000000 */
[----:B------:R-:W-:Y:S01]  /*15c0*/  UMOV UR21, 0x40000040 ;  /* 0x4000004000157882 */ /* 0x000fe20000000000 */
[----:B------:R-:W-:Y:S01]  /*15d0*/  UIADD3 UR26, UR34, 0x204, URZ ;  /* 0x00000204221a7890 */ /* 0x000fe2000fffe03f */
[CC--:B------:R-:W-:Y:S01]  /*15e0*/  ISETP.GE.AND P2, PT, R16.reuse, R3.reuse, PT ;  /* 0x000000031000720c */ /* 0x0c0fe20003f46270 */
[----:B------:R-:W-:Y:S01]  /*15f0*/  UIADD3 UR24, UR32, 0x204, URZ ;  /* 0x0000020420187890 */ /* 0x000fe2000fffe03f */
[----:B------:R-:W-:Y:S01]  /*1600*/  VIADD R0, R16, 0x9 ;  /* 0x0000000910007836 */ /* 0x000fe20000000000 */
[----:B------:R-:W-:Y:S01]  /*1610*/  UMOV UR27, 0x40000040 ;  /* 0x40000040001b7882 */ /* 0x000fe20000000000 */
[----:B------:R-:W-:Y:S01]  /*1620*/  UMOV UR25, 0x40000040 ;  /* 0x4000004000197882 */ /* 0x000fe20000000000 */
[----:B------:R-:W-:Y:S01]  /*1630*/  UIADD3 UR30, UR34, 0x206, URZ ;  /* 0x00000206221e7890 */ /* 0x000fe2000fffe03f */
[-C--:B------:R-:W-:Y:S01]  /*1640*/  ISETP.GE.AND P5, PT, R4, R3.reuse, PT ;  /* 0x000000030400720c */ /* 0x080fe20003fa6270 */
[----:B------:R-:W-:Y:S01]  /*1650*/  UIADD3 UR28, UR32, 0x206, URZ ;  /* 0x00000206201c7890 */ /* 0x000fe2000fffe03f */
[----:B------:R-:W-:Y:S01]  /*1660*/  VIADD R4, R16, 0x19 ;  /* 0x0000001910047836 */ /* 0x000fe20000000000 */
[----:B------:R-:W-:Y:S01]  /*1670*/  UMOV UR31, 0x40000040 ;  /* 0x40000040001f7882 */ /* 0x000fe20000000000 */
[----:B------:R-:W-:Y:S01]  /*1680*/  UMOV UR29, 0x40000040 ;  /* 0x40000040001d7882 */ /* 0x000fe20000000000 */
[----:B------:R-:W-:-:S02]  /*1690*/  ISETP.GE.AND P3, PT, R0, R3, PT ;  /* 0x000000030000720c */ /* 0x000fc40003f66270 */
[----:B------:R-:W-:Y:S02]  /*16a0*/  IADD3 R0, R16, 0x18, RZ ;  /* 0x0000001810007810 */ /* 0x000fe40007ffe0ff */
[----:B------:R-:W-:Y:S01]  /*16b0*/  ISETP.GE.AND P6, PT, R6, R3, PT ;  /* 0x000000030600720c */ /* 0x000fe20003fc6270 */
[----:B------:R-:W-:Y:S02]  /*16c0*/  WARPGROUP.DEPBAR.LE gsb0, 0x0 ;  /* 0x00008000000079c5 */ /* 0x000fe40000010000 */
[----:B------:R-:W-:-:S06]  /*16d0*/  WARPGROUP.ARRIVE ;  /* 0x00000000000079c5 */ /* 0x000fcc0000000000 */
[----:B------:R-:W-:Y:S01]  /*16e0*/  HGMMA.64x64x16.F32 R24, gdesc[UR4], R24, gsb0 ;  /* 0x00e00000041879f0 */ /* 0x000fe20008000818 */
[----:B------:R-:W-:Y:S02]  /*16f0*/  ULDC UR6, c[0x0][0x604] ;  /* 0x0001810000067ab9 */ /* 0x000fe40000000800 */
[----:B------:R-:W-:Y:S02]  /*1700*/  WARPGROUP.DEPBAR.LE gsb0, 0x0 ;  /* 0x00008000000079c5 */ /* 0x000fe40000010000 */
[----:B------:R-:W-:-:S06]  /*1710*/  WARPGROUP.ARRIVE ;  /* 0x00000000000079c5 */ /* 0x000fcc0000000000 */
[----:B------:R-:W-:Y:S03]  /*1720*/  HGMMA.64x64x16.F32 R24, gdesc[UR8], R24, gsb0 ;  /* 0x00e00000081879f0 */ /* 0x000fe60008000818 */
        /* <DEDUP_REMOVED lines=16> */
[----:B------:R-:W-:Y:S02]  /*1830*/  FSEL R24, R24, -INF , !P2 ;  /* 0xff80000018187808 */ /* 0x000fe40005000000 */
[----:B------:R-:W-:Y:S02]  /*1840*/  FSEL R25, R25, -INF , !P4 ;  /* 0xff80000019197808 */ /* 0x000fe40006000000 */
[----:B------:R-:W-:Y:S02]  /*1850*/  FSEL R28, R28, -INF , !P1 ;  /* 0xff8000001c1c7808 */ /* 0x000fe40004800000 */
[----:B------:R-:W-:-:S02]  /*1860*/  FMNMX R5, R24, R25, !PT ;  /* 0x0000001918057209 */ /* 0x000fc40007800000 */
[----:B------:R-:W-:Y:S02]  /*1870*/  FSEL R27, R27, -INF , !P4 ;  /* 0xff8000001b1b7808 */ /* 0x000fe40006000000 */
[----:B------:R-:W-:Y:S02]  /*1880*/  FSEL R26, R26, -INF , !P2 ;  /* 0xff8000001a1a7808 */ /* 0x000fe40005000000 */
[-C--:B------:R-:W-:Y:S02]  /*1890*/  ISETP.GE.AND P4, PT, R4, R3.reuse, PT ;  /* 0x000000030400720c */ /* 0x080fe40003f86270 */
[----:B------:R-:W-:Y:S02]  /*18a0*/  ISETP.GE.AND P2, PT, R0, R3, PT ;  /* 0x000000030000720c */ /* 0x000fe40003f46270 */
[----:B------:R-:W-:Y:S02]  /*18b0*/  FSEL R29, R29, -INF , !P3 ;  /* 0xff8000001d1d7808 */ /* 0x000fe40005800000 */
[----:B------:R-:W-:-:S02]  /*18c0*/  FMNMX R4, R28, R5, !PT ;  /* 0x000000051c047209 */ /* 0x000fc40007800000 */
[----:B------:R-:W-:Y:S02]  /*18d0*/  IADD3 R0, R16, 0x20, RZ ;  /* 0x0000002010007810 */ /* 0x000fe40007ffe0ff */
[----:B------:R-:W-:Y:S02]  /*18e0*/  FSEL R30, R30, -INF , !P1 ;  /* 0xff8000001e1e7808 */ /* 0x000fe40004800000 */
[----:B------:R-:W-:Y:S02]  /*18f0*/  FSEL R32, R32, -INF , !P6 ;  /* 0xff80000020207808 */ /* 0x000fe40007000000 */
[----:B------:R-:W-:Y:S02]  /*1900*/  FMNMX R5, R29, R4, !PT ;  /* 0x000000041d057209 */ /* 0x000fe40007800000 */
[----:B------:R-:W-:Y:S01]  /*1910*/  ISETP.GE.AND P1, PT, R0, R3, PT ;  /* 0x000000030000720c */ /* 0x000fe20003f26270 */
[----:B------:R-:W-:Y:S01]  /*1920*/  VIADD R0, R16, 0x21 ;  /* 0x0000002110007836 */ /* 0x000fe20000000000 */
[----:B------:R-:W-:-:S02]  /*1930*/  FSEL R33, R33, -INF , !P5 ;  /* 0xff80000021217808 */ /* 0x000fc40006800000 */
[----:B------:R-:W-:Y:S02]  /*1940*/  FMNMX R4, R32, R5, !PT ;  /* 0x0000000520047209 */ /* 0x000fe40007800000 */
[----:B------:R-:W-:Y:S02]  /*1950*/  FSEL R31, R31, -INF , !P3 ;  /* 0xff8000001f1f7808 */ /* 0x000fe40005800000 */
[----:B------:R-:W-:Y:S02]  /*1960*/  ISETP.GE.AND P3, PT, R0, R3, PT ;  /* 0x000000030000720c */ /* 0x000fe40003f66270 */
[----:B------:R-:W-:Y:S02]  /*1970*/  IADD3 R0, R16, 0x28, RZ ;  /* 0x0000002810007810 */ /* 0x000fe40007ffe0ff */
[----:B------:R-:W-:Y:S02]  /*1980*/  FSEL R36, R36, -INF , !P2 ;  /* 0xff80000024247808 */ /* 0x000fe40005000000 */
[----:B------:R-:W-:-:S02]  /*1990*/  FMNMX R5, R33, R4, !PT ;  /* 0x0000000421057209 */ /* 0x000fc40007800000 */
[----:B------:R-:W-:Y:S02]  /*19a0*/  FSEL R34, R34, -INF , !P6 ;  /* 0xff80000022227808 */ /* 0x000fe40007000000 */
[----:B------:R-:W-:Y:S01]  /*19b0*/  ISETP.GE.AND P6, PT, R0, R3, PT ;  /* 0x000000030000720c */ /* 0x000fe20003fc6270 */
[----:B------:R-:W-:Y:S01]  /*19c0*/  VIADD R0, R16, 0x29 ;  /* 0x0000002910007836 */ /* 0x000fe20000000000 */
[----:B------:R-:W-:Y:S02]  /*19d0*/  FSEL R37, R37, -INF , !P4 ;  /* 0xff80000025257808 */ /* 0x000fe40006000000 */
[----:B------:R-:W-:Y:S02]  /*19e0*/  FMNMX R4, R36, R5, !PT ;  /* 0x0000000524047209 */ /* 0x000fe40007800000 */
[----:B------:R-:W-:Y:S02]  /*19f0*/  FSEL R40, R40, -INF , !P1 ;  /* 0xff80000028287808 */ /* 0x000fe40004800000 */
[----:B------:R-:W-:-:S02]  /*1a00*/  FMNMX R5, R37, R4, !PT ;  /* 0x0000000425057209 */ /* 0x000fc40007800000 */
[----:B------:R-:W-:Y:S02]  /*1a10*/  FSEL R35, R35, -INF , !P5 ;  /* 0xff80000023237808 */ /* 0x000fe40006800000 */
[----:B------:R-:W-:Y:S02]  /*1a20*/  ISETP.GE.AND P5, PT, R0, R3, PT ;  /* 0x000000030000720c */ /* 0x000fe40003fa6270 */
[----:B------:R-:W-:Y:S02]  /*1a30*/  IADD3 R0, R16, 0x30, RZ ;  /* 0x0000003010007810 */ /* 0x000fe40007ffe0ff */
[----:B------:R-:W-:Y:S02]  /*1a40*/  FSEL R41, R41, -INF , !P3 ;  /* 0xff80000029297808 */ /* 0x000fe40005800000 */
[----:B------:R-:W-:Y:S02]  /*1a50*/  FMNMX R4, R40, R5, !PT ;  /* 0x0000000528047209 */ /* 0x000fe40007800000 */
[----:B------:R-:W-:-:S02]  /*1a60*/  FSEL R38, R38, -INF , !P2 ;  /* 0xff80000026267808 */ /* 0x000fc40005000000 */
[----:B------:R-:W-:Y:S01]  /*1a70*/  ISETP.GE.AND P2, PT, R0, R3, PT ;  /* 0x000000030000720c */ /* 0x000fe20003f46270 */
[----:B------:R-:W-:Y:S01]  /*1a80*/  VIADD R0, R16, 0x31 ;  /* 0x0000003110007836 */ /* 0x000fe20000000000 */
[----:B------:R-:W-:Y:S02]  /*1a90*/  FSEL R44, R44, -INF , !P6 ;  /* 0xff8000002c2c7808 */ /* 0x000fe40007000000 */
[----:B------:R-:W-:Y:S02]  /*1aa0*/  FMNMX R5, R41, R4, !PT ;  /* 0x0000000429057209 */ /* 0x000fe40007800000 */
[----:B------:R-:W-:Y:S02]  /*1ab0*/  FSEL R39, R39, -INF , !P4 ;  /* 0xff80000027277808 */ /* 0x000fe40006000000 */
[----:B------:R-:W-:Y:S02]  /*1ac0*/  FSEL R45, R45, -INF , !P5 ;  /* 0xff8000002d2d7808 */ /* 0x000fe40006800000 */
[----:B------:R-:W-:-:S02]  /*1ad0*/  FMNMX R4, R44, R5, !PT ;  /* 0x000000052c047209 */ /* 0x000fc40007800000 */
[-C--:B------:R-:W-:Y:S02]  /*1ae0*/  ISETP.GE.AND P4, PT, R0, R3.reuse, PT ;  /* 0x000000030000720c */ /* 0x080fe40003f86270 */
[----:B------:R-:W-:Y:S02]  /*1af0*/  IADD3 R0, R16, 0x38, RZ ;  /* 0x0000003810007810 */ /* 0x000fe40007ffe0ff */
[----:B------:R-:W-:Y:S02]  /*1b00*/  FSEL R48, R48, -INF , !P2 ;  /* 0xff80000030307808 */ /* 0x000fe40005000000 */
[----:B------:R-:W-:Y:S02]  /*1b10*/  FMNMX R5, R45, R4, !PT ;  /* 0x000000042d057209 */ /* 0x000fe40007800000 */
[----:B------:R-:W-:Y:S02]  /*1b20*/  FSEL R42, R42, -INF , !P1 ;  /* 0xff8000002a2a7808 */ /* 0x000fe40004800000 */
[----:B------:R-:W-:Y:S01]  /*1b30*/  ISETP.GE.AND P1, PT, R0, R3, PT ;  /* 0x000000030000720c */ /* 0x000fe20003f26270 */
[----:B------:R-:W-:Y:S01]  /*1b40*/  VIADD R0, R16, 0x39 ;  /* 0x0000003910007836 */ /* 0x000fe20000000000 */
[----:B------:R-:W-:-:S02]  /*1b50*/  FSEL R49, R49, -INF , !P4 ;  /* 0xff80000031317808 */ /* 0x000fc40006000000 */
[----:B------:R-:W-:Y:S02]  /*1b60*/  FMNMX R4, R48, R5, !PT ;  /* 0x0000000530047209 */ /* 0x000fe40007800000 */
[----:B------:R-:W-:Y:S02]  /*1b70*/  FSEL R43, R43, -INF , !P3 ;  /* 0xff8000002b2b7808 */ /* 0x000fe40005800000 */
[----:B------:R-:W-:Y:S02]  /*1b80*/  ISETP.GE.AND P3, PT, R0, R3, PT ;  /* 0x000000030000720c */ /* 0x000fe40003f66270 */
[----:B------:R-:W-:Y:S02]  /*1b90*/  FSEL R52, R52, -INF , !P1 ;  /* 0xff80000034347808 */ /* 0x000fe40004800000 */
[----:B------:R-:W-:Y:S02]  /*1ba0*/  FMNMX R5, R49, R4, !PT ;  /* 0x0000000431057209 */ /* 0x000fe40007800000 */
[----:B------:R-:W-:-:S02]  /*1bb0*/  FSEL R53, R53, -INF , !P3 ;  /* 0xff80000035357808 */ /* 0x000fc40005800000 */
[----:B------:R-:W-:Y:S02]  /*1bc0*/  FMNMX R0, R52, R5, !PT ;  /* 0x0000000534007209 */ /* 0x000fe40007800000 */
[----:B------:R-:W-:Y:S02]  /*1bd0*/  FSEL R46, R46, -INF , !P6 ;  /* 0xff8000002e2e7808 */ /* 0x000fe40007000000 */
[----:B------:R-:W-:Y:S02]  /*1be0*/  FMNMX R6, R53, R0, !PT ;  /* 0x0000000035067209 */ /* 0x000fe40007800000 */
[----:B------:R-:W-:Y:S02]  /*1bf0*/  FSEL R47, R47, -INF , !P5 ;  /* 0xff8000002f2f7808 */ /* 0x000fe40006800000 */
[----:B------:R-:W-:Y:S01]  /*1c00*/  FSEL R50, R50, -INF , !P2 ;  /* 0xff80000032327808 */ /* 0x000fe20005000000 */
[----:B------:R-:W1:Y:S01]  /*1c10*/  SHFL.BFLY PT, R5, R6, 0x1, 0x1f ;  /* 0x0c201f0006057f89 */ /* 0x000e6200000e0000 */
[----:B------:R-:W-:-:S02]  /*1c20*/  FSEL R51, R51, -INF , !P4 ;  /* 0xff80000033337808 */ /* 0x000fc40006000000 */
[----:B------:R-:W-:Y:S02]  /*1c30*/  FSEL R54, R54, -INF , !P1 ;  /* 0xff80000036367808 */ /* 0x000fe40004800000 */
[----:B------:R-:W-:Y:S02]  /*1c40*/  FSEL R55, R55, -INF , !P3 ;  /* 0xff80000037377808 */ /* 0x000fe40005800000 */
[----:B-1----:R-:W-:Y:S02]  /*1c50*/  FMNMX R7, R6, R5, !PT ;  /* 0x0000000506077209 */ /* 0x002fe40007800000 */
[----:B------:R-:W-:-:S03]  /*1c60*/  FMNMX R5, R26, R27, !PT ;  /* 0x0000001b1a057209 */ /* 0x000fc60007800000 */
[----:B------:R-:W1:Y:S01]  /*1c70*/  SHFL.BFLY PT, R4, R7, 0x2, 0x1f ;  /* 0x0c401f0007047f89 */ /* 0x000e6200000e0000 */
[----:B------:R-:W-:-:S04]  /*1c80*/  FMNMX R0, R30, R5, !PT ;  /* 0x000000051e007209 */ /* 0x000fc80007800000 */
[----:B------:R-:W-:-:S04]  /*1c90*/  FMNMX R5, R31, R0, !PT ;  /* 0x000000001f057209 */ /* 0x000fc80007800000 */
[----:B------:R-:W-:-:S04]  /*1ca0*/  FMNMX R0, R34, R5, !PT ;  /* 0x0000000522007209 */ /* 0x000fc80007800000 */
[----:B------:R-:W-:-:S04]  /*1cb0*/  FMNMX R5, R35, R0, !PT ;  /* 0x0000000023057209 */ /* 0x000fc80007800000 */
[----:B------:R-:W-:-:S04]  /*1cc0*/  FMNMX R0, R38, R5, !PT ;  /* 0x0000000526007209 */ /* 0x000fc80007800000 */
[----:B------:R-:W-:Y:S02]  /*1cd0*/  FMNMX R5, R39, R0, !PT ;  /* 0x0000000027057209 */ /* 0x000fe40007800000 */
[----:B-1----:R-:W-:Y:S02]  /*1ce0*/  FMNMX R4, R7, R4, !PT ;  /* 0x0000000407047209 */ /* 0x002fe40007800000 */
[----:B------:R-:W-:Y:S02]  /*1cf0*/  FMNMX R0, R42, R5, !PT ;  /* 0x000000052a007209 */ /* 0x000fe40007800000 */
[C---:B------:R-:W-:Y:S02]  /*1d00*/  FSETP.NEU.AND P0, PT, R4.reuse, -INF , PT ;  /* 0xff8000000400780b */ /* 0x040fe40003f0d000 */
[----:B------:R-:W-:Y:S02]  /*1d10*/  FMNMX R5, R43, R0, !PT ;  /* 0x000000002b057209 */ /* 0x000fe40007800000 */
[----:B------:R-:W-:-:S02]  /*1d20*/  FSEL R8, R4, RZ, P0 ;  /* 0x000000ff04087208 */ /* 0x000fc40000000000 */
[----:B------:R-:W-:Y:S02]  /*1d30*/  FMNMX R0, R46, R5, !PT ;  /* 0x000000052e007209 */ /* 0x000fe40007800000 */
[----:B------:R-:W-:Y:S01]  /*1d40*/  ISETP.NE.AND P0, PT, R9, RZ, PT ;  /* 0x000000ff0900720c */ /* 0x000fe20003f05270 */
[----:B------:R-:W-:Y:S01]  /*1d50*/  FMUL R8, R8, UR6 ;  /* 0x0000000608087c20 */ /* 0x000fe20008400000 */
[----:B------:R-:W-:-:S03]  /*1d60*/  FMNMX R5, R47, R0, !PT ;  /* 0x000000002f057209 */ /* 0x000fc60007800000 */
[--C-:B------:R-:W-:Y:S01]  /*1d70*/  FFMA R25, R25, UR6, -R8.reuse ;  /* 0x0000000619197c23 */ /* 0x100fe20008000808 */
[--C-:B------:R-:W-:Y:S01]  /*1d80*/  FFMA R24, R24, UR6, -R8.reuse ;  /* 0x0000000618187c23 */ /* 0x100fe20008000808 */
[----:B------:R-:W-:Y:S01]  /*1d90*/  FMNMX R0, R50, R5, !PT ;  /* 0x0000000532007209 */ /* 0x000fe20007800000 */
[--C-:B------:R-:W-:Y:S01]  /*1da0*/  FFMA R36, R36, UR6, -R8.reuse ;  /* 0x0000000624247c23 */ /* 0x100fe20008000808 */
[--C-:B------:R-:W-:Y:S01]  /*1db0*/  FFMA R29, R29, UR6, -R8.reuse ;  /* 0x000000061d1d7c23 */ /* 0x100fe20008000808 */
[----:B------:R-:W-:Y:S01]  /*1dc0*/  FSETP.GEU.AND P2, PT, R25, -126, PT ;  /* 0xc2fc00001900780b */ /* 0x000fe20003f4e000 */
[--C-:B------:R-:W-:Y:S01]  /*1dd0*/  FFMA R37, R37, UR6, -R8.reuse ;  /* 0x0000000625257c23 */ /* 0x100fe20008000808 */
[----:B------:R-:W-:Y:S01]  /*1de0*/  FSETP.GEU.AND P5, PT, R24, -126, PT ;  /* 0xc2fc00001800780b */ /* 0x000fe20003fae000 */
[--C-:B------:R-:W-:Y:S01]  /*1df0*/  FFMA R28, R28, UR6, -R8.reuse ;  /* 0x000000061c1c7c23 */ /* 0x100fe20008000808 */
[----:B------:R-:W-:Y:S01]  /*1e00*/  FMNMX R5, R51, R0, !PT ;  /* 0x0000000033057209 */ /* 0x000fe20007800000 */
[--C-:B------:R-:W-:Y:S01]  /*1e10*/  FFMA R32, R32, UR6, -R8.reuse ;  /* 0x0000000620207c23 */ /* 0x100fe20008000808 */
[--C-:B------:R-:W-:Y:S01]  /*1e20*/  FFMA R33, R33, UR6, -R8.reuse ;  /* 0x0000000621217c23 */ /* 0x100fe20008000808 */
[----:B------:R-:W-:Y:S01]  /*1e30*/  FSETP.GEU.AND P4, PT, R29, -126, PT ;  /* 0xc2fc00001d00780b */ /* 0x000fe20003f8e000 */
[--C-:B------:R-:W-:Y:S01]  /*1e40*/  FFMA R40, R40, UR6, -R8.reuse ;  /* 0x0000000628287c23 */ /* 0x100fe20008000808 */
[----:B------:R-:W-:Y:S01]  /*1e50*/  FMNMX R0, R54, R5, !PT ;  /* 0x0000000536007209 */ /* 0x000fe20007800000 */
[--C-:B------:R-:W-:Y:S01]  /*1e60*/  FFMA R41, R41, UR6, -R8.reuse ;  /* 0x0000000629297c23 */ /* 0x100fe20008000808 */
[----:B------:R-:W-:Y:S01]  /*1e70*/  FSETP.GEU.AND P6, PT, R28, -126, PT ;  /* 0xc2fc00001c00780b */ /* 0x000fe20003fce000 */
[--C-:B------:R-:W-:Y:S01]  /*1e80*/  FFMA R44, R44, UR6, -R8.reuse ;  /* 0x000000062c2c7c23 */ /* 0x100fe20008000808 */
[----:B------:R-:W-:Y:S01]  /*1e90*/  FMNMX R0, R55, R0, !PT ;  /* 0x0000000037007209 */ /* 0x000fe20007800000 */
[----:B------:R-:W-:Y:S01]  /*1ea0*/  @!P2 FMUL R25, R25, 0.5 ;  /* 0x3f0000001919a820 */ /* 0x000fe20000400000 */
[----:B------:R-:W-:Y:S01]  /*1eb0*/  @!P5 FMUL R24, R24, 0.5 ;  /* 0x3f0000001818d820 */ /* 0x000fe20000400000 */
[----:B------:R-:W-:Y:S01]  /*1ec0*/  FSETP.GEU.AND P3, PT, R32, -126, PT ;  /* 0xc2fc00002000780b */ /* 0x000fe20003f6e000 */
[--C-:B------:R-:W-:Y:S01]  /*1ed0*/  FFMA R48, R48, UR6, -R8.reuse ;  /* 0x0000000630307c23 */ /* 0x100fe20008000808 */
[----:B------:R-:W1:Y:S01]  /*1ee0*/  SHFL.BFLY PT, R5, R0, 0x1, 0x1f ;  /* 0x0c201f0000057f89 */ /* 0x000e6200000e0000 */
[----:B------:R-:W2:Y:S01]  /*1ef0*/  MUFU.EX2 R88, R24 ;  /* 0x0000001800587308 */ /* 0x000ea20000000800 */
[----:B------:R-:W-:Y:S01]  /*1f00*/  FSETP.GEU.AND P1, PT, R33, -126, PT ;  /* 0xc2fc00002100780b */ /* 0x000fe20003f2e000 */
[----:B------:R-:W-:Y:S01]  /*1f10*/  @!P4 FMUL R29, R29, 0.5 ;  /* 0x3f0000001d1dc820 */ /* 0x000fe20000400000 */
[--C-:B------:R-:W-:Y:S01]  /*1f20*/  FFMA R45, R45, UR6, -R8.reuse ;  /* 0x000000062d2d7c23 */ /* 0x100fe20008000808 */
[--C-:B------:R-:W-:Y:S01]  /*1f30*/  FFMA R49, R49, UR6, -R8.reuse ;  /* 0x0000000631317c23 */ /* 0x100fe20008000808 */
[----:B------:R-:W-:Y:S01]  /*1f40*/  @!P6 FMUL R28, R28, 0.5 ;  /* 0x3f0000001c1ce820 */ /* 0x000fe20000400000 */
[--C-:B------:R-:W-:Y:S01]  /*1f50*/  FFMA R52, R52, UR6, -R8.reuse ;  /* 0x0000000634347c23 */ /* 0x100fe20008000808 */
[----:B------:R-:W-:Y:S01]  /*1f60*/  FFMA R8, R53, UR6, -R8 ;  /* 0x0000000635087c23 */ /* 0x000fe20008000808 */
[----:B------:R-:W3:Y:S02]  /*1f70*/  MUFU.EX2 R25, R25 ;  /* 0x0000001900197308 */ /* 0x000ee40000000800 */
[----:B------:R-:W-:-:S04]  /*1f80*/  @!P3 FMUL R32, R32, 0.5 ;  /* 0x3f0000002020b820 */ /* 0x000fc80000400000 */
[----:B------:R-:W-:Y:S02]  /*1f90*/  @!P1 FMUL R33, R33, 0.5 ;  /* 0x3f00000021219820 */ /* 0x000fe40000400000 */
[----:B------:R-:W4:Y:S01]  /*1fa0*/  MUFU.EX2 R90, R28 ;  /* 0x0000001c005a7308 */ /* 0x000f220000000800 */
[----:B--2---:R-:W-:Y:S01]  /*1fb0*/  @!P5 FMUL R88, R88, R88 ;  /* 0x000000585858d220 */ /* 0x004fe20000400000 */
[----:B------:R-:W-:Y:S02]  /*1fc0*/  FSETP.GEU.AND P5, PT, R36, -126, PT ;  /* 0xc2fc00002400780b */ /* 0x000fe40003fae000 */
[----:B-1----:R-:W-:-:S04]  /*1fd0*/  FMNMX R5, R0, R5, !PT ;  /* 0x0000000500057209 */ /* 0x002fc80007800000 */
[----:B------:R-:W1:Y:S01]  /*1fe0*/  MUFU.EX2 R29, R29 ;  /* 0x0000001d001d7308 */ /* 0x000e620000000800 */
[----:B---3--:R-:W-:Y:S01]  /*1ff0*/  @!P2 FMUL R25, R25, R25 ;  /* 0x000000191919a220 */ /* 0x008fe20000400000 */
[----:B------:R-:W-:Y:S01]  /*2000*/  FSETP.GEU.AND P2, PT, R37, -126, PT ;  /* 0xc2fc00002500780b */ /* 0x000fe20003f4e000 */
[----:B------:R-:W2:Y:S04]  /*2010*/  SHFL.BFLY PT, R0, R5, 0x2, 0x1f ;  /* 0x0c401f0005007f89 */ /* 0x000ea800000e0000 */
[----:B------:R-:W-:Y:S01]  /*2020*/  @!P5 FMUL R36, R36, 0.5 ;  /* 0x3f0000002424d820 */ /* 0x000fe20000400000 */
[----:B------:R-:W3:Y:S01]  /*2030*/  MUFU.EX2 R92, R32 ;  /* 0x00000020005c7308 */ /* 0x000ee20000000800 */
[----:B----4-:R-:W-:Y:S01]  /*2040*/  @!P6 FMUL R90, R90, R90 ;  /* 0x0000005a5a5ae220 */ /* 0x010fe20000400000 */
[----:B------:R-:W-:-:S05]  /*2050*/  FSETP.GEU.AND P6, PT, R40, -126, PT ;  /* 0xc2fc00002800780b */ /* 0x000fca0003fce000 */
[----:B------:R-:W-:Y:S01]  /*2060*/  @!P2 FMUL R37, R37, 0.5 ;  /* 0x3f0000002525a820 */ /* 0x000fe20000400000 */
[----:B------:R-:W4:Y:S01]  /*2070*/  MUFU.EX2 R94, R36 ;  /* 0x00000024005e7308 */ /* 0x000f220000000800 */
[----:B-1----:R-:W-:Y:S01]  /*2080*/  @!P4 FMUL R29, R29, R29 ;  /* 0x0000001d1d1dc220 */ /* 0x002fe20000400000 */
[----:B------:R-:W-:-:S05]  /*2090*/  FSETP.GEU.AND P4, PT, R41, -126, PT ;  /* 0xc2fc00002900780b */ /* 0x000fca0003f8e000 */
[----:B------:R-:W-:Y:S01]  /*20a0*/  @!P6 FMUL R40, R40, 0.5 ;  /* 0x3f0000002828e820 */ /* 0x000fe20000400000 */
[----:B------:R-:W1:Y:S01]  /*20b0*/  MUFU.EX2 R37, R37 ;  /* 0x0000002500257308 */ /* 0x000e620000000800 */
[----:B---3--:R-:W-:Y:S01]  /*20c0*/  @!P3 FMUL R92, R92, R92 ;  /* 0x0000005c5c5cb220 */ /* 0x008fe20000400000 */
[----:B------:R-:W-:Y:S02]  /*20d0*/  FSETP.GEU.AND P3, PT, R44, -126, PT ;  /* 0xc2fc00002c00780b */ /* 0x000fe40003f6e000 */
[----:B--2---:R-:W-:-:S03]  /*20e0*/  FMNMX R5, R5, R0, !PT ;  /* 0x0000000005057209 */ /* 0x004fc60007800000 */
[----:B------:R-:W-:Y:S01]  /*20f0*/  @!P4 FMUL R41, R41, 0.5 ;  /* 0x3f0000002929c820 */ /* 0x000fe20000400000 */
[----:B------:R-:W2:Y:S01]  /*2100*/  MUFU.EX2 R33, R33 ;  /* 0x0000002100217308 */ /* 0x000ea20000000800 */
[----:B----4-:R-:W-:Y:S01]  /*2110*/  @!P5 FMUL R94, R94, R94 ;  /* 0x0000005e5e5ed220 */ /* 0x010fe20000400000 */
[----:B------:R-:W-:-:S04]  /*2120*/  FSETP.NEU.AND P5, PT, R5, -INF , PT ;  /* 0xff8000000500780b */ /* 0x000fc80003fad000 */
[----:B------:R-:W-:Y:S01]  /*2130*/  FSEL R0, R5, RZ, P5 ;  /* 0x000000ff05007208 */ /* 0x000fe20002800000 */
[----:B------:R-:W-:Y:S01]  /*2140*/  @!P3 FMUL R44, R44, 0.5 ;  /* 0x3f0000002c2cb820 */ /* 0x000fe20000400000 */
[----:B------:R-:W-:Y:S01]  /*2150*/  FSETP.GEU.AND P5, PT, R49, -126, PT ;  /* 0xc2fc00003100780b */ /* 0x000fe20003fae000 */
[----:B-1----:R-:W-:Y:S01]  /*2160*/  @!P2 FMUL R37, R37, R37 ;  /* 0x000000252525a220 */ /* 0x002fe20000400000 */
[----:B------:R-:W-:Y:S01]  /*2170*/  FSETP.GEU.AND P2, PT, R48, -126, PT ;  /* 0xc2fc00003000780b */ /* 0x000fe20003f4e000 */
[----:B------:R-:W1:Y:S01]  /*2180*/  MUFU.EX2 R7, R40 ;  /* 0x0000002800077308 */ /* 0x000e620000000800 */
[----:B------:R-:W-:-:S04]  /*2190*/  FMUL R0, R0, UR6 ;  /* 0x0000000600007c20 */ /* 0x000fc80008400000 */
[--C-:B------:R-:W-:Y:S01]  /*21a0*/  FFMA R26, R26, UR6, -R0.reuse ;  /* 0x000000061a1a7c23 */ /* 0x100fe20008000800 */
[----:B--2---:R-:W-:Y:S01]  /*21b0*/  @!P1 FMUL R33, R33, R33 ;  /* 0x0000002121219220 */ /* 0x004fe20000400000 */
[----:B------:R-:W-:Y:S01]  /*21c0*/  FSETP.GEU.AND P1, PT, R45, -126, PT ;  /* 0xc2fc00002d00780b */ /* 0x000fe20003f2e000 */
[----:B------:R-:W2:Y:S01]  /*21d0*/  MUFU.EX2 R96, R41 ;  /* 0x0000002900607308 */ /* 0x000ea20000000800 */
[--C-:B------:R-:W-:Y:S01]  /*21e0*/  FFMA R30, R30, UR6, -R0.reuse ;  /* 0x000000061e1e7c23 */ /* 0x100fe20008000800 */
[----:B------:R-:W-:Y:S01]  /*21f0*/  @!P5 FMUL R49, R49, 0.5 ;  /* 0x3f0000003131d820 */ /* 0x000fe20000400000 */
[--C-:B------:R-:W-:Y:S01]  /*2200*/  FFMA R27, R27, UR6, -R0.reuse ;  /* 0x000000061b1b7c23 */ /* 0x100fe20008000800 */
[----:B------:R-:W-:Y:S01]  /*2210*/  @!P2 FMUL R48, R48, 0.5 ;  /* 0x3f0000003030a820 */ /* 0x000fe20000400000 */
[--C-:B------:R-:W-:Y:S01]  /*2220*/  FFMA R31, R31, UR6, -R0.reuse ;  /* 0x000000061f1f7c23 */ /* 0x100fe20008000800 */
[--C-:B------:R-:W-:Y:S01]  /*2230*/  FFMA R34, R34, UR6, -R0.reuse ;  /* 0x0000000622227c23 */ /* 0x100fe20008000800 */
[--C-:B------:R-:W-:Y:S01]  /*2240*/  FFMA R38, R38, UR6, -R0.reuse ;  /* 0x0000000626267c23 */ /* 0x100fe20008000800 */
[----:B------:R-:W3:Y:S01]  /*2250*/  MUFU.EX2 R9, R44 ;  /* 0x0000002c00097308 */ /* 0x000ee20000000800 */
[----:B-1----:R-:W-:Y:S01]  /*2260*/  @!P6 FMUL R7, R7, R7 ;  /* 0x000000070707e220 */ /* 0x002fe20000400000 */
[----:B------:R-:W-:Y:S01]  /*2270*/  FSETP.GEU.AND P6, PT, R52, -126, PT ;  /* 0xc2fc00003400780b */ /* 0x000fe20003fce000 */
[--C-:B------:R-:W-:Y:S01]  /*2280*/  FFMA R42, R42, UR6, -R0.reuse ;  /* 0x000000062a2a7c23 */ /* 0x100fe20008000800 */
[----:B------:R-:W-:Y:S01]  /*2290*/  @!P1 FMUL R45, R45, 0.5 ;  /* 0x3f0000002d2d9820 */ /* 0x000fe20000400000 */
[--C-:B------:R-:W-:Y:S01]  /*22a0*/  FFMA R35, R35, UR6, -R0.reuse ;  /* 0x0000000623237c23 */ /* 0x100fe20008000800 */
[--C-:B------:R-:W-:Y:S01]  /*22b0*/  FFMA R39, R39, UR6, -R0.reuse ;  /* 0x0000000627277c23 */ /* 0x100fe20008000800 */
[--C-:B------:R-:W-:Y:S01]  /*22c0*/  FFMA R43, R43, UR6, -R0.reuse ;  /* 0x000000062b2b7c23 */ /* 0x100fe20008000800 */
[----:B------:R-:W1:Y:S01]  /*22d0*/  MUFU.EX2 R11, R48 ;  /* 0x00000030000b7308 */ /* 0x000e620000000800 */
[----:B--2---:R-:W-:Y:S01]  /*22e0*/  @!P4 FMUL R96, R96, R96 ;  /* 0x000000606060c220 */ /* 0x004fe20000400000 */
[----:B------:R-:W-:Y:S01]  /*22f0*/  FSETP.GEU.AND P4, PT, R8, -126, PT ;  /* 0xc2fc00000800780b */ /* 0x000fe20003f8e000 */
[--C-:B------:R-:W-:Y:S01]  /*2300*/  FFMA R46, R46, UR6, -R0.reuse ;  /* 0x000000062e2e7c23 */ /* 0x100fe20008000800 */
[--C-:B------:R-:W-:Y:S01]  /*2310*/  FFMA R50, R50, UR6, -R0.reuse ;  /* 0x0000000632327c23 */ /* 0x100fe20008000800 */
[--C-:B------:R-:W-:Y:S01]  /*2320*/  FFMA R47, R47, UR6, -R0.reuse ;  /* 0x000000062f2f7c23 */ /* 0x100fe20008000800 */
[--C-:B------:R-:W-:Y:S01]  /*2330*/  FFMA R51, R51, UR6, -R0.reuse ;  /* 0x0000000633337c23 */ /* 0x100fe20008000800 */
[----:B------:R-:W-:Y:S01]  /*2340*/  @!P6 FMUL R52, R52, 0.5 ;  /* 0x3f0000003434e820 */ /* 0x000fe20000400000 */
[----:B------:R-:W2:Y:S01]  /*2350*/  MUFU.EX2 R98, R45 ;  /* 0x0000002d00627308 */ /* 0x000ea20000000800 */
[----:B---3--:R-:W-:Y:S01]  /*2360*/  @!P3 FMUL R9, R9, R9 ;  /* 0x000000090909b220 */ /* 0x008fe20000400000 */
[----:B------:R-:W-:Y:S01]  /*2370*/  FSETP.GEU.AND P3, PT, R26, -126, PT ;  /* 0xc2fc00001a00780b */ /* 0x000fe20003f6e000 */
[--C-:B------:R-:W-:Y:S01]  /*2380*/  FFMA R54, R54, UR6, -R0.reuse ;  /* 0x0000000636367c23 */ /* 0x100fe20008000800 */
[----:B------:R-:W-:Y:S01]  /*2390*/  FFMA R0, R55, UR6, -R0 ;  /* 0x0000000637007c23 */ /* 0x000fe20008000800 */
[----:B------:R-:W-:Y:S01]  /*23a0*/  FADD R6, R88, R7 ;  /* 0x0000000758067221 */ /* 0x000fe20000000000 */
[----:B------:R-:W-:Y:S01]  /*23b0*/  FADD R21, R90, R9 ;  /* 0x000000095a157221 */ /* 0x000fe20000000000 */
[----:B------:R-:W-:Y:S01]  /*23c0*/  @!P4 FMUL R8, R8, 0.5 ;  /* 0x3f0000000808c820 */ /* 0x000fe20000400000 */
[----:B------:R-:W3:Y:S01]  /*23d0*/  MUFU.EX2 R100, R49 ;  /* 0x0000003100647308 */ /* 0x000ee20000000800 */
[----:B-1----:R-:W-:Y:S01]  /*23e0*/  @!P2 FMUL R11, R11, R11 ;  /* 0x0000000b0b0ba220 */ /* 0x002fe20000400000 */
[----:B------:R-:W-:Y:S01]  /*23f0*/  FSETP.GEU.AND P2, PT, R30, -126, PT ;  /* 0xc2fc00001e00780b */ /* 0x000fe20003f4e000 */
[C---:B------:R-:W-:Y:S01]  /*2400*/  FADD R15, R25.reuse, R96 ;  /* 0x00000060190f7221 */ /* 0x040fe20000000000 */
[----:B------:R-:W-:-:S02]  /*2410*/  F2FP.F16.F32.PACK_AB R88, R25, R88 ;  /* 0x000000581958723e */ /* 0x000fc400000000ff */
[----:B------:R-:W-:Y:S01]  /*2420*/  F2FP.F16.F32.PACK_AB R90, R29, R90 ;  /* 0x0000005a1d5a723e */ /* 0x000fe200000000ff */
[----:B------:R-:W-:Y:S01]  /*2430*/  @!P3 FMUL R26, R26, 0.5 ;  /* 0x3f0000001a1ab820 */ /* 0x000fe20000400000 */
[----:B------:R-:W1:Y:S01]  /*2440*/  MUFU.EX2 R13, R52 ;  /* 0x00000034000d7308 */ /* 0x000e620000000800 */
[----:B--2---:R-:W-:Y:S01]  /*2450*/  @!P1 FMUL R98, R98, R98 ;  /* 0x0000006262629220 */ /* 0x004fe20000400000 */
[----:B------:R-:W-:Y:S02]  /*2460*/  FSETP.GEU.AND P1, PT, R27, -126, PT ;  /* 0xc2fc00001b00780b */ /* 0x000fe40003f2e000 */
[----:B------:R-:W-:Y:S01]  /*2470*/  F2FP.F16.F32.PACK_AB R96, R96, R7 ;  /* 0x000000076060723e */ /* 0x000fe200000000ff */
[----:B------:R-:W-:Y:S01]  /*2480*/  FADD R23, R29, R98 ;  /* 0x000000621d177221 */ /* 0x000fe20000000000 */
[----:B------:R-:W-:Y:S01]  /*2490*/  F2FP.F16.F32.PACK_AB R98, R98, R9 ;  /* 0x000000096262723e */ /* 0x000fe200000000ff */
[----:B------:R-:W-:Y:S01]  /*24a0*/  @!P2 FMUL R30, R30, 0.5 ;  /* 0x3f0000001e1ea820 */ /* 0x000fe20000400000 */
[----:B------:R2:W4:Y:S01]  /*24b0*/  MUFU.EX2 R89, R26 ;  /* 0x0000001a00597308 */ /* 0x0005220000000800 */
[----:B---3--:R-:W-:Y:S01]  /*24c0*/  @!P5 FMUL R100, R100, R100 ;  /* 0x000000646464d220 */ /* 0x008fe20000400000 */
[----:B------:R-:W-:-:S03]  /*24d0*/  FSETP.GEU.AND P5, PT, R31, -126, PT ;  /* 0xc2fc00001f00780b */ /* 0x000fc60003fae000 */
[----:B------:R-:W-:Y:S01]  /*24e0*/  FADD R24, R33, R100 ;  /* 0x0000006421187221 */ /* 0x000fe20000000000 */
[----:B------:R-:W-:Y:S01]  /*24f0*/  F2FP.F16.F32.PACK_AB R100, R100, R11 ;  /* 0x0000000b6464723e */ /* 0x000fe200000000ff */
[----:B------:R-:W-:Y:S01]  /*2500*/  @!P1 FMUL R27, R27, 0.5 ;  /* 0x3f0000001b1b9820 */ /* 0x000fe20000400000 */
[----:B------:R-:W3:Y:S01]  /*2510*/  MUFU.EX2 R91, R30 ;  /* 0x0000001e005b7308 */ /* 0x000ee20000000800 */
[----:B-1----:R-:W-:Y:S01]  /*2520*/  @!P6 FMUL R13, R13, R13 ;  /* 0x0000000d0d0de220 */ /* 0x002fe20000400000 */
[----:B------:R-:W-:Y:S01]  /*2530*/  FSETP.GEU.AND P6, PT, R34, -126, PT ;  /* 0xc2fc00002200780b */ /* 0x000fe20003fce000 */
[----:B------:R-:W-:Y:S02]  /*2540*/  FADD R15, R15, R24 ;  /* 0x000000180f0f7221 */ /* 0x000fe40000000000 */
[----:B--2---:R-:W-:Y:S01]  /*2550*/  FADD R26, R94, R13 ;  /* 0x0000000d5e1a7221 */ /* 0x004fe20000000000 */
[----:B------:R-:W-:Y:S01]  /*2560*/  F2FP.F16.F32.PACK_AB R94, R37, R94 ;  /* 0x0000005e255e723e */ /* 0x000fe200000000ff */
[----:B------:R-:W-:Y:S01]  /*2570*/  @!P5 FMUL R31, R31, 0.5 ;  /* 0x3f0000001f1fd820 */ /* 0x000fe20000400000 */
[----:B------:R-:W1:Y:S01]  /*2580*/  MUFU.EX2 R102, R8 ;  /* 0x0000000800667308 */ /* 0x000e620000000800 */
[----:B----4-:R-:W-:Y:S01]  /*2590*/  @!P3 FMUL R89, R89, R89 ;  /* 0x000000595959b220 */ /* 0x010fe20000400000 */
[----:B------:R-:W-:Y:S01]  /*25a0*/  FSETP.GEU.AND P3, PT, R38, -126, PT ;  /* 0xc2fc00002600780b */ /* 0x000fe20003f6e000 */
[----:B------:R-:W-:-:S04]  /*25b0*/  FADD R21, R21, R26 ;  /* 0x0000001a15157221 */ /* 0x000fc80000000000 */
[----:B------:R-:W-:Y:S01]  /*25c0*/  @!P6 FMUL R34, R34, 0.5 ;  /* 0x3f0000002222e820 */ /* 0x000fe20000400000 */
[----:B------:R2:W4:Y:S01]  /*25d0*/  MUFU.EX2 R10, R27 ;  /* 0x0000001b000a7308 */ /* 0x0005220000000800 */
[----:B---3--:R-:W-:Y:S01]  /*25e0*/  @!P2 FMUL R91, R91, R91 ;  /* 0x0000005b5b5ba220 */ /* 0x008fe20000400000 */
[----:B------:R-:W-:-:S05]  /*25f0*/  FSETP.GEU.AND P2, PT, R42, -126, PT ;  /* 0xc2fc00002a00780b */ /* 0x000fca0003f4e000 */
[----:B------:R-:W-:Y:S01]  /*2600*/  @!P3 FMUL R38, R38, 0.5 ;  /* 0x3f0000002626b820 */ /* 0x000fe20000400000 */
[----:B------:R-:W3:Y:S01]  /*2610*/  MUFU.EX2 R8, R31 ;  /* 0x0000001f00087308 */ /* 0x000ee20000000800 */
[----:B-1----:R-:W-:Y:S01]  /*2620*/  @!P4 FMUL R102, R102, R102 ;  /* 0x000000666666c220 */ /* 0x002fe20000400000 */
[----:B------:R-:W-:Y:S01]  /*2630*/  FSETP.GEU.AND P4, PT, R35, -126, PT ;  /* 0xc2fc00002300780b */ /* 0x000fe20003f8e000 */
[----:B--2---:R-:W-:Y:S01]  /*2640*/  FADD R27, R92, R11 ;  /* 0x0000000b5c1b7221 */ /* 0x004fe20000000000 */
[----:B------:R-:W-:Y:S01]  /*2650*/  F2FP.F16.F32.PACK_AB R92, R33, R92 ;  /* 0x0000005c215c723e */ /* 0x000fe200000000ff */
[----:B------:R-:W-:Y:S01]  /*2660*/  FADD R28, R37, R102 ;  /* 0x00000066251c7221 */ /* 0x000fe20000000000 */
[----:B------:R-:W-:Y:S01]  /*2670*/  F2FP.F16.F32.PACK_AB R102, R102, R13 ;  /* 0x0000000d6666723e */ /* 0x000fe200000000ff */
[----:B------:R-:W-:Y:S01]  /*2680*/  @!P2 FMUL R42, R42, 0.5 ;  /* 0x3f0000002a2aa820 */ /* 0x000fe20000400000 */
[----:B------:R-:W1:Y:S01]  /*2690*/  MUFU.EX2 R93, R34 ;  /* 0x00000022005d7308 */ /* 0x000e620000000800 */
[----:B----4-:R-:W-:Y:S01]  /*26a0*/  @!P1 FMUL R10, R10, R10 ;  /* 0x0000000a0a0a9220 */ /* 0x010fe20000400000 */
[----:B------:R-:W-:Y:S01]  /*26b0*/  FSETP.GEU.AND P1, PT, R39, -126, PT ;  /* 0xc2fc00002700780b */ /* 0x000fe20003f2e000 */
[----:B------:R-:W-:Y:S01]  /*26c0*/  FADD R6, R6, R27 ;  /* 0x0000001b06067221 */ /* 0x000fe20000000000 */
[----:B------:R-:W-:-:S03]  /*26d0*/  FADD R28, R23, R28 ;  /* 0x0000001c171c7221 */ /* 0x000fc60000000000 */
[----:B------:R-:W-:Y:S01]  /*26e0*/  @!P4 FMUL R35, R35, 0.5 ;  /* 0x3f0000002323c820 */ /* 0x000fe20000400000 */
[----:B------:R-:W2:Y:S01]  /*26f0*/  MUFU.EX2 R95, R38 ;  /* 0x00000026005f7308 */ /* 0x000ea20000000800 */
[----:B---3--:R-:W-:Y:S01]  /*2700*/  @!P5 FMUL R8, R8, R8 ;  /* 0x000000080808d220 */ /* 0x008fe20000400000 */
[----:B------:R-:W-:Y:S01]  /*2710*/  FSETP.GEU.AND P5, PT, R43, -126, PT ;  /* 0xc2fc00002b00780b */ /* 0x000fe20003fae000 */
[----:B------:R-:W-:Y:S01]  /*2720*/  FADD R6, R6, R21 ;  /* 0x0000001506067221 */ /* 0x000fe20000000000 */
[----:B------:R-:W-:Y:S01]  /*2730*/  MOV R21, UR41 ;  /* 0x0000002900157c02 */ /* 0x000fe20008000f00 */
[----:B------:R-:W-:Y:S02]  /*2740*/  FADD R15, R15, R28 ;  /* 0x0000001c0f0f7221 */ /* 0x000fe40000000000 */
[----:B------:R-:W-:Y:S01]  /*2750*/  @!P1 FMUL R39, R39, 0.5 ;  /* 0x3f00000027279820 */ /* 0x000fe20000400000 */
[----:B------:R-:W3:Y:S01]  /*2760*/  MUFU.EX2 R12, R35 ;  /* 0x00000023000c7308 */ /* 0x000ee20000000800 */
[----:B-1----:R-:W-:Y:S01]  /*2770*/  @!P6 FMUL R93, R93, R93 ;  /* 0x0000005d5d5de220 */ /* 0x002fe20000400000 */
[----:B------:R-:W-:Y:S01]  /*2780*/  FSETP.GEU.AND P6, PT, R46, -126, PT ;  /* 0xc2fc00002e00780b */ /* 0x000fe20003fce000 */
[----:B------:R1:W-:Y:S01]  /*2790*/  SYNCS.ARRIVE.TRANS64.A1T0 RZ, [R21+UR43], RZ ;  /* 0x000000ff15ff79a7 */ /* 0x0003e2000810002b */
[----:B------:R-:W-:-:S03]  /*27a0*/  UIADD3 UR43, UR46, 0x1, URZ ;  /* 0x000000012e2b7890 */ /* 0x000fc6000fffe03f */
[----:B------:R-:W-:Y:S01]  /*27b0*/  @!P5 FMUL R43, R43, 0.5 ;  /* 0x3f0000002b2bd820 */ /* 0x000fe20000400000 */
[----:B------:R-:W4:Y:S01]  /*27c0*/  MUFU.EX2 R14, R39 ;  /* 0x00000027000e7308 */ /* 0x000f220000000800 */
[----:B--2---:R-:W-:Y:S01]  /*27d0*/  @!P3 FMUL R95, R95, R95 ;  /* 0x0000005f5f5fb220 */ /* 0x004fe20000400000 */
[----:B------:R-:W-:Y:S01]  /*27e0*/  FSETP.GEU.AND P3, PT, R50, -126, PT ;  /* 0xc2fc00003200780b */ /* 0x000fe20003f6e000 */
[----:B------:R-:W-:-:S04]  /*27f0*/  UISETP.NE.AND UP0, UPT, UR43, 0x5, UPT ;  /* 0x000000052b00788c */ /* 0x000fc8000bf05270 */
[----:B------:R-:W-:Y:S01]  /*2800*/  @!P6 FMUL R46, R46, 0.5 ;  /* 0x3f0000002e2ee820 */ /* 0x000fe20000400000 */
[----:B------:R-:W2:Y:S01]  /*2810*/  MUFU.EX2 R42, R42 ;  /* 0x0000002a002a7308 */ /* 0x000ea20000000800 */
[----:B---3--:R-:W-:Y:S01]  /*2820*/  @!P4 FMUL R12, R12, R12 ;  /* 0x0000000c0c0cc220 */ /* 0x008fe20000400000 */
[----:B------:R-:W-:Y:S01]  /*2830*/  FSETP.GEU.AND P4, PT, R47, -126, PT ;  /* 0xc2fc00002f00780b */ /* 0x000fe20003f8e000 */
[----:B------:R-:W-:Y:S02]  /*2840*/  USEL UR6, URZ, 0x1, UP0 ;  /* 0x000000013f067887 */ /* 0x000fe40008000000 */
[----:B------:R-:W-:Y:S02]  /*2850*/  USEL UR43, UR43, URZ, UP0 ;  /* 0x0000003f2b2b7287 */ /* 0x000fe40008000000 */
[----:B------:R-:W-:Y:S01]  /*2860*/  @!P3 FMUL R50, R50, 0.5 ;  /* 0x3f0000003232b820 */ /* 0x000fe20000400000 */
[----:B------:R-:W3:Y:S01]  /*2870*/  MUFU.EX2 R97, R43 ;  /* 0x0000002b00617308 */ /* 0x000ee20000000800 */
[----:B----4-:R-:W-:Y:S01]  /*2880*/  @!P1 FMUL R14, R14, R14 ;  /* 0x0000000e0e0e9220 */ /* 0x010fe20000400000 */
[----:B------:R-:W-:-:S02]  /*2890*/  FSETP.GEU.AND P1, PT, R51, -126, PT ;  /* 0xc2fc00003300780b */ /* 0x000fc40003f2e000 */
[----:B------:R-:W-:-:S03]  /*28a0*/  LOP3.LUT R19, R19, UR6, RZ, 0x3c, !PT ;  /* 0x0000000613137c12 */ /* 0x000fc6000f8e3cff */
[----:B------:R-:W-:Y:S01]  /*28b0*/  @!P4 FMUL R47, R47, 0.5 ;  /* 0x3f0000002f2fc820 */ /* 0x000fe20000400000 */
[----:B------:R-:W4:Y:S01]  /*28c0*/  MUFU.EX2 R46, R46 ;  /* 0x0000002e002e7308 */ /* 0x000f220000000800 */
[----:B--2---:R-:W-:Y:S01]  /*28d0*/  @!P2 FMUL R42, R42, R42 ;  /* 0x0000002a2a2aa220 */ /* 0x004fe20000400000 */
[----:B------:R-:W-:-:S05]  /*28e0*/  FSETP.GEU.AND P2, PT, R54, -126, PT ;  /* 0xc2fc00003600780b */ /* 0x000fca0003f4e000 */
[----:B------:R-:W-:Y:S01]  /*28f0*/  @!P1 FMUL R51, R51, 0.5 ;  /* 0x3f00000033339820 */ /* 0x000fe20000400000 */
[----:B------:R-:W2:Y:S01]  /*2900*/  MUFU.EX2 R99, R47 ;  /* 0x0000002f00637308 */ /* 0x000ea20000000800 */
[----:B---3--:R-:W-:Y:S01]  /*2910*/  @!P5 FMUL R97, R97, R97 ;  /* 0x000000616161d220 */ /* 0x008fe20000400000 */
[----:B------:R-:W-:-:S03]  /*2920*/  FSETP.GEU.AND P5, PT, R0, -126, PT ;  /* 0xc2fc00000000780b */ /* 0x000fc60003fae000 */
[----:B------:R-:W-:Y:S01]  /*2930*/  FADD R23, R10, R97 ;  /* 0x000000610a177221 */ /* 0x000fe20000000000 */
[----:B------:R-:W-:Y:S01]  /*2940*/  F2FP.F16.F32.PACK_AB R97, R97, R42 ;  /* 0x0000002a6161723e */ /* 0x000fe200000000ff */
[----:B------:R-:W-:Y:S01]  /*2950*/  @!P2 FMUL R54, R54, 0.5 ;  /* 0x3f0000003636a820 */ /* 0x000fe20000400000 */
[----:B------:R-:W3:Y:S01]  /*2960*/  MUFU.EX2 R50, R50 ;  /* 0x0000003200327308 */ /* 0x000ee20000000800 */
[----:B----4-:R-:W-:-:S04]  /*2970*/  @!P6 FMUL R46, R46, R46 ;  /* 0x0000002e2e2ee220 */ /* 0x010fc80000400000 */
[----:B------:R-:W-:Y:S01]  /*2980*/  FADD R24, R91, R46 ;  /* 0x0000002e5b187221 */ /* 0x000fe20000000000 */
[----:B------:R-:W-:Y:S01]  /*2990*/  F2FP.F16.F32.PACK_AB R91, R8, R91 ;  /* 0x0000005b085b723e */ /* 0x000fe200000000ff */
[----:B------:R-:W-:Y:S01]  /*29a0*/  @!P5 FMUL R0, R0, 0.5 ;  /* 0x3f0000000000d820 */ /* 0x000fe20000400000 */
[----:B------:R-:W4:Y:S01]  /*29b0*/  MUFU.EX2 R101, R51 ;  /* 0x0000003300657308 */ /* 0x000f220000000800 */
[----:B--2---:R-:W-:-:S04]  /*29c0*/  @!P4 FMUL R99, R99, R99 ;  /* 0x000000636363c220 */ /* 0x004fc80000400000 */
[----:B------:R-:W-:Y:S01]  /*29d0*/  FADD R26, R8, R99 ;  /* 0x00000063081a7221 */ /* 0x000fe20000000000 */
[----:B------:R-:W-:Y:S02]  /*29e0*/  F2FP.F16.F32.PACK_AB R99, R99, R46 ;  /* 0x0000002e6363723e */ /* 0x000fe400000000ff */
[----:B------:R-:W2:Y:S01]  /*29f0*/  MUFU.EX2 R20, R54 ;  /* 0x0000003600147308 */ /* 0x000ea20000000800 */
[----:B---3--:R-:W-:-:S04]  /*2a00*/  @!P3 FMUL R50, R50, R50 ;  /* 0x000000323232b220 */ /* 0x008fc80000400000 */
[----:B------:R-:W-:Y:S01]  /*2a10*/  FADD R27, R93, R50 ;  /* 0x000000325d1b7221 */ /* 0x000fe20000000000 */
[----:B------:R-:W-:Y:S02]  /*2a20*/  F2FP.F16.F32.PACK_AB R93, R12, R93 ;  /* 0x0000005d0c5d723e */ /* 0x000fe400000000ff */
[----:B------:R3:W5:Y:S01]  /*2a30*/  MUFU.EX2 R103, R0 ;  /* 0x0000000000677308 */ /* 0x0007620000000800 */
[----:B----4-:R-:W-:-:S04]  /*2a40*/  @!P1 FMUL R101, R101, R101 ;  /* 0x0000006565659220 */ /* 0x010fc80000400000 */
[----:B------:R-:W-:Y:S01]  /*2a50*/  FADD R30, R12, R101 ;  /* 0x000000650c1e7221 */ /* 0x000fe20000000000 */
[----:B------:R-:W-:Y:S01]  /*2a60*/  F2FP.F16.F32.PACK_AB R101, R101, R50 ;  /* 0x000000326565723e */ /* 0x000fe200000000ff */
[----:B--2---:R-:W-:Y:S01]  /*2a70*/  @!P2 FMUL R20, R20, R20 ;  /* 0x000000141414a220 */ /* 0x004fe20000400000 */
[----:B---3--:R-:W-:Y:S01]  /*2a80*/  FADD R0, R89, R42 ;  /* 0x0000002a59007221 */ /* 0x008fe20000000000 */
[----:B------:R-:W-:Y:S01]  /*2a90*/  FADD R23, R23, R30 ;  /* 0x0000001e17177221 */ /* 0x000fe20000000000 */
[----:B------:R-:W-:Y:S01]  /*2aa0*/  F2FP.F16.F32.PACK_AB R89, R10, R89 ;  /* 0x000000590a59723e */ /* 0x000fe200000000ff */
[----:B------:R-:W-:Y:S01]  /*2ab0*/  FADD R31, R95, R20 ;  /* 0x000000145f1f7221 */ /* 0x000fe20000000000 */
[----:B------:R-:W-:Y:S01]  /*2ac0*/  FADD R0, R0, R27 ;  /* 0x0000001b00007221 */ /* 0x000fe20000000000 */
[----:B------:R-:W-:Y:S01]  /*2ad0*/  F2FP.F16.F32.PACK_AB R95, R14, R95 ;  /* 0x0000005f0e5f723e */ /* 0x000fe200000000ff */
[----:B-----5:R-:W-:Y:S01]  /*2ae0*/  @!P5 FMUL R103, R103, R103 ;  /* 0x000000676767d220 */ /* 0x020fe20000400000 */
[----:B------:R-:W-:-:S03]  /*2af0*/  FADD R31, R24, R31 ;  /* 0x0000001f181f7221 */ /* 0x000fc60000000000 */
[----:B------:R-:W-:Y:S01]  /*2b00*/  FADD R35, R14, R103 ;  /* 0x000000670e237221 */ /* 0x000fe20000000000 */
[----:B------:R-:W-:Y:S01]  /*2b10*/  FADD R31, R0, R31 ;  /* 0x0000001f001f7221 */ /* 0x000fe20000000000 */
[----:B------:R-:W-:Y:S02]  /*2b20*/  FADD R0, R6, R15 ;  /* 0x0000000f06007221 */ /* 0x000fe40000000000 */
[----:B------:R-:W-:-:S04]  /*2b30*/  FADD R26, R26, R35 ;  /* 0x000000231a1a7221 */ /* 0x000fc80000000000 */
[----:B------:R-:W-:-:S04]  /*2b40*/  FADD R26, R23, R26 ;  /* 0x0000001a171a7221 */ /* 0x000fc80000000000 */
[----:B------:R-:W-:Y:S01]  /*2b50*/  FADD R6, R31, R26 ;  /* 0x0000001a1f067221 */ /* 0x000fe20000000000 */
[----:B-1----:R-:W-:Y:S06]  /*2b60*/  @!P0 BRA `(.L_x_21) ;  /* 0x0000000000048947 */ /* 0x002fec0003800000 */
[----:B------:R-:W-:Y:S01]  /*2b70*/  BPT.TRAP 0x1 ;  /* 0x000000040000795c */ /* 0x000fe20000300000 */
.L_x_21:
[----:B------:R-:W-:Y:S01]  /*2b80*/  ULEA UR6, UR43, UR36, 0x3 ;  /* 0x000000242b067291 */ /* 0x000fe2000f8e183f */
[----:B------:R-:W-:Y:S01]  /*2b90*/  SHF.L.U32 R7, R19, 0x1f, RZ ;  /* 0x0000001f13077819 */ /* 0x000fe200000006ff */
[----:B------:R-:W-:-:S07]  /*2ba0*/  ULOP3.LUT UR41, UR49, 0x2000000, URZ, 0xfc, !UPT ;  /* 0x0200000031297892 */ /* 0x000fce000f8efc3f */
[----:B------:R-:W1:Y:S02]  /*2bb0*/  SYNCS.PHASECHK.TRANS64.TRYWAIT P1, [UR6+0x20400], R7 ;  /* 0x02040007ff0075a7 */ /* 0x000e640008020146 */
[----:B-1----:R-:W-:Y:S05]  /*2bc0*/  @!P1 BRA `(.L_x_22) ;  /* 0x0000007800089947 */ /* 0x002fea0003800000 */
.L_x_128:
[----:B------:R-:W-:Y:S01]  /*2bd0*/  ULEA UR10, UR43, UR41, 0xa ;  /* 0x000000292b0a7291 */ /* 0x000fe2000f8e503f */
[----:B------:R-:W-:Y:S01]  /*2be0*/  WARPGROUP.ARRIVE ;  /* 0x00000000000079c5 */ /* 0x000fe20000000000 */
[----:B------:R-:W-:Y:S01]  /*2bf0*/  UMOV UR7, 0x40000040 ;  /* 0x4000004000077882 */ /* 0x000fe20000000000 */
[----:B------:R-:W-:-:S04]  /*2c00*/  F2FP.F16.F32.PACK_AB R103, R103, R20 ;  /* 0x000000146767723e */ /* 0x000fc800000000ff */
[----:B------:R-:W-:Y:S02]  /*2c10*/  UMOV UR6, UR10 ;  /* 0x0000000a00067c82 */ /* 0x000fe40008000000 */
[----:B------:R-:W-:Y:S01]  /*2c20*/  HGMMA.64x128x16.F32 R24, R88, gdesc[UR4].tnspB, RZ, !UPT, gsb0 ;  /* 0x41e0000458187df0 */ /* 0x000fe2000c0008ff */
[----:B------:R-:W-:Y:S01]  /*2c30*/  UIADD3 UR6, UR10, 0x80, URZ ;  /* 0x000000800a067890 */ /* 0x000fe2000fffe03f */
[----:B------:R-:W-:Y:S01]  /*2c40*/  UMOV UR7, 0x40000040 ;  /* 0x4000004000077882 */ /* 0x000fe20000000000 */
[----:B------:R-:W-:Y:S02]  /*2c50*/  WARPGROUP.DEPBAR.LE gsb0, 0x0 ;  /* 0x00008000000079c5 */ /* 0x000fe40000010000 */
[----:B------:R-:W-:-:S07]  /*2c60*/  WARPGROUP.ARRIVE ;  /* 0x00000000000079c5 */ /* 0x000fce0000000000 */
[----:B------:R-:W-:Y:S01]  /*2c70*/  HGMMA.64x128x16.F32 R24, R92, gdesc[UR4].tnspB, R24, gsb0 ;  /* 0x41e000045c187df0 */ /* 0x000fe20008000818 */
        /* <DEDUP_REMOVED lines=9> */
[----:B------:R-:W-:Y:S03]  /*2d10*/  HGMMA.64x128x16.F32 R24, R100, gdesc[UR4].tnspB, R24, gsb0 ;  /* 0x41e0000464187df0 */ /* 0x000fe60008000818 */
[----:B------:R-:W-:Y:S02]  /*2d20*/  WARPGROUP.DEPBAR.LE gsb0, 0x0 ;  /* 0x00008000000079c5 */ /* 0x000fe40000010000 */
[----:B------:R-:W-:Y:S05]  /*2d30*/  @!P0 BRA `(.L_x_23) ;  /* 0x0000000000048947 */ /* 0x000fea0003800000 */
[----:B------:R-:W-:Y:S01]  /*2d40*/  BPT.TRAP 0x1 ;  /* 0x000000040000795c */ /* 0x000fe20000300000 */
.L_x_23:
[----:B------:R-:W-:Y:S02]  /*2d50*/  UISETP.GT.U32.AND UP0, UPT, UR52, 0x1, UPT ;  /* 0x000000013400788c */ /* 0x000fe4000bf04070 */
[----:B------:R-:W-:-:S04]  /*2d60*/  UIADD3 UR58, UR58, 0x20428, URZ ;  /* 0x000204283a3a7890 */ /* 0x000fc8000fffe03f */
[----:B------:R-:W-:Y:S01]  /*2d70*/  PLOP3.LUT P1, PT, PT, PT, UP0, 0x80, 0x0 ;  /* 0x000000000000781c */ /* 0x000fe20003f2f008 */
[----:B------:R-:W-:-:S09]  /*2d80*/  UPRMT UR58, URZ, 0x654, UR58 ;  /* 0x000006543f3a7896 */ /* 0x000fd2000800003a */
[----:B------:R-:W-:Y:S03]  /*2d90*/  SYNCS.ARRIVE.TRANS64.RED.A1T0 RZ, [UR58], RZ ;  /* 0x000000ffffff79a7 */ /* 0x000fe6000810043a */
[----:B------:R-:W-:Y:S05]  /*2da0*/  @P1 BRA `(.L_x_24) ;  /* 0x0000000000041947 */ /* 0x000fea0003800000 */
[----:B------:R-:W-:Y:S01]  /*2db0*/  BPT.TRAP 0x1 ;  /* 0x000000040000795c */ /* 0x000fe20000300000 */
.L_x_24:
[----:B------:R-:W-:Y:S01]  /*2dc0*/  UIADD3 UR46, UR43, 0x1, URZ ;  /* 0x000000012b2e7890 */ /* 0x000fe2000fffe03f */
[C---:B------:R-:W-:Y:S01]  /*2dd0*/  ISETP.GE.AND P2, PT, R3.reuse, 0x81, PT ;  /* 0x000000810300780c */ /* 0x040fe20003f46270 */
[----:B-1----:R-:W-:Y:S01]  /*2de0*/  VIADD R7, R3, 0x3f ;  /* 0x0000003f03077836 */ /* 0x002fe20000000000 */
[----:B------:R-:W-:Y:S01]  /*2df0*/  IADD3 R3, R16, 0x40, RZ ;  /* 0x0000004010037810 */ /* 0x000fe20007ffe0ff */
[----:B------:R-:W-:-:S03]  /*2e00*/  UISETP.NE.AND UP0, UPT, UR46, 0x5, UPT ;  /* 0x000000052e00788c */ /* 0x000fc6000bf05270 */
[----:B------:R-:W-:Y:S01]  /*2e10*/  SHF.R.S32.HI R8, RZ, 0x1f, R7 ;  /* 0x0000001fff087819 */ /* 0x000fe20000011407 */
[----:B------:R-:W-:Y:S02]  /*2e20*/  USEL UR6, URZ, 0x1, UP0 ;  /* 0x000000013f067887 */ /* 0x000fe40008000000 */
[----:B------:R-:W-:Y:S01]  /*2e30*/  USEL UR46, UR46, URZ, UP0 ;  /* 0x0000003f2e2e7287 */ /* 0x000fe20008000000 */
[----:B------:R-:W-:-:S03]  /*2e40*/  LEA.HI R7, R8, R7, RZ, 0x6 ;  /* 0x0000000708077211 */ /* 0x000fc600078f30ff */
[----:B------:R-:W-:Y:S02]  /*2e50*/  LOP3.LUT R19, R19, UR6, RZ, 0x3c, !PT ;  /* 0x0000000613137c12 */ /* 0x000fe4000f8e3cff */
[----:B------:R-:W-:Y:S01]  /*2e60*/  LEA.HI.SX32 R7, R7, 0xffffffff, 0x1a ;  /* 0xffffffff07077811 */ /* 0x000fe200078fd2ff */
[----:B------:R-:W-:Y:S06]  /*2e70*/  @!P2 BRA `(.L_x_25) ;  /* 0x0000001c0000a947 */ /* 0x000fec0003800000 */
[----:B------:R-:W-:Y:S01]  /*2e80*/  IMAD.MOV.U32 R9, RZ, RZ, R4 ;  /* 0x000000ffff097224 */ /* 0x000fe200078e0004 */
[----:B------:R-:W-:Y:S01]  /*2e90*/  MOV R11, R5 ;  /* 0x00000005000b7202 */ /* 0x000fe20000000f00 */
[----:B------:R-:W-:-:S06]  /*2ea0*/  ULDC UR58, c[0x0][0x604] ;  /* 0x00018100003a7ab9 */ /* 0x000fcc0000000800 */
.L_x_36:
[----:B------:R-:W-:Y:S05]  /*2eb0*/  @!P0 BRA `(.L_x_26) ;  /* 0x0000000000048947 */ /* 0x000fea0003800000 */
[----:B------:R-:W-:Y:S01]  /*2ec0*/  BPT.TRAP 0x1 ;  /* 0x000000040000795c */ /* 0x000fe20000300000 */
.L_x_26:
[----:B------:R-:W-:Y:S01]  /*2ed0*/  ULEA UR6, UR46, UR36, 0x3 ;  /* 0x000000242e067291 */ /* 0x000fe2000f8e183f */
[----:B------:R-:W-:-:S08]  /*2ee0*/  SHF.L.U32 R4, R19, 0x1f, RZ ;  /* 0x0000001f13047819 */ /* 0x000fd000000006ff */
[----:B------:R-:W1:Y:S02]  /*2ef0*/  SYNCS.PHASECHK.TRANS64.TRYWAIT P2, [UR6+0x20400], R4 ;  /* 0x02040004ff0075a7 */ /* 0x000e640008040146 */
[----:B-1----:R-:W-:Y:S05]  /*2f00*/  @!P2 BRA `(.L_x_27) ;  /* 0x000000740050a947 */ /* 0x002fea0003800000 */
.L_x_129:
[----:B------:R-:W-:Y:S01]  /*2f10*/  ULEA UR34, UR46, UR38, 0xa ;  /* 0x000000262e227291 */ /* 0x000fe2000f8e503f */
[----:B------:R-:W-:Y:S01]  /*2f20*/  WARPGROUP.ARRIVE ;  /* 0x00000000000079c5 */ /* 0x000fe20000000000 */
[----:B------:R-:W-:Y:S01]  /*2f30*/  UMOV UR35, 0x40000040 ;  /* 0x4000004000237882 */ /* 0x000fe20000000000 */
[----:B------:R-:W-:Y:S01]  /*2f40*/  UMOV UR7, 0x40000040 ;  /* 0x4000004000077882 */ /* 0x000fe20000000000 */
[----:B------:R-:W-:Y:S02]  /*2f50*/  UIADD3 UR6, UR34, 0x2, URZ ;  /* 0x0000000222067890 */ /* 0x000fe4000fffe03f */
[----:B------:R-:W-:Y:S01]  /*2f60*/  UIADD3 UR10, UR34, 0x4, URZ ;  /* 0x00000004220a7890 */ /* 0x000fe2000fffe03f */
[----:B------:R-:W-:Y:S02]  /*2f70*/  UMOV UR11, 0x40000040 ;  /* 0x40000040000b7882 */ /* 0x000fe40000000000 */
[----:B------:R-:W-:Y:S01]  /*2f80*/  HGMMA.64x64x16.F32 R88, gdesc[UR32], RZ, !UPT, gsb0 ;  /* 0x00e00000205879f0 */ /* 0x000fe2000c0008ff */
[----:B------:R-:W-:Y:S01]  /*2f90*/  UIADD3 UR14, UR34, 0x6, URZ ;  /* 0x00000006220e7890 */ /* 0x000fe2000fffe03f */
[----:B------:R-:W-:Y:S01]  /*2fa0*/  UMOV UR15, 0x40000040 ;  /* 0x40000040000f7882 */ /* 0x000fe20000000000 */
        /* <DEDUP_REMOVED lines=8> */
[----:B------:R-:W-:-:S02]  /*3030*/  WARPGROUP.DEPBAR.LE gsb0, 0x0 ;  /* 0x00008000000079c5 */ /* 0x000fc40000010000 */
[----:B------:R-:W-:-:S06]  /*3040*/  WARPGROUP.ARRIVE ;  /* 0x00000000000079c5 */ /* 0x000fcc0000000000 */
[----:B------:R-:W-:Y:S03]  /*3050*/  HGMMA.64x64x16.F32 R88, gdesc[UR4], R88, gsb0 ;  /* 0x00e00000045879f0 */ /* 0x000fe60008000858 */
[----:B------:R-:W-:Y:S02]  /*3060*/  WARPGROUP.DEPBAR.LE gsb0, 0x0 ;  /* 0x00008000000079c5 */ /* 0x000fe40000010000 */
[----:B------:R-:W-:-:S06]  /*3070*/  WARPGROUP.ARRIVE ;  /* 0x00000000000079c5 */ /* 0x000fcc0000000000 */
[----:B------:R-:W-:Y:S01]  /*3080*/  HGMMA.64x64x16.F32 R88, gdesc[UR8], R88, gsb0 ;  /* 0x00e00000085879f0 */ /* 0x000fe20008000858 */
[----:B------:R-:W-:-:S04]  /*3090*/  UIADD3 UR10, UR46, 0x1, URZ ;  /* 0x000000012e0a7890 */ /* 0x000fc8000fffe03f */
[----:B------:R-:W-:-:S04]  /*30a0*/  UISETP.NE.AND UP0, UPT, UR10, 0x5, UPT ;  /* 0x000000050a00788c */ /* 0x000fc8000bf05270 */
[----:B------:R-:W-:Y:S02]  /*30b0*/  USEL UR6, URZ, 0x1, UP0 ;  /* 0x000000013f067887 */ /* 0x000fe40008000000 */
[----:B------:R-:W-:-:S04]  /*30c0*/  USEL UR10, UR10, URZ, UP0 ;  /* 0x0000003f0a0a7287 */ /* 0x000fc80008000000 */
[----:B------:R-:W-:Y:S01]  /*30d0*/  LOP3.LUT R19, R19, UR6, RZ, 0x3c, !PT ;  /* 0x0000000613137c12 */ /* 0x000fe2000f8e3cff */
        /* <DEDUP_REMOVED lines=16> */
[----:B------:R-:W-:Y:S05]  /*31e0*/  @!P0 BRA `(.L_x_28) ;  /* 0x0000000000048947 */ /* 0x000fea0003800000 */
[----:B------:R-:W-:Y:S01]  /*31f0*/  BPT.TRAP 0x1 ;  /* 0x000000040000795c */ /* 0x000fe20000300000 */
.L_x_28:
[----:B-1----:R-:W-:Y:S01]  /*3200*/  FMNMX R4, R88, R9, !PT ;  /* 0x0000000958047209 */ /* 0x002fe20007800000 */
[----:B------:R-:W-:-:S03]  /*3210*/  ULEA UR6, UR10, UR36, 0x3 ;  /* 0x000000240a067291 */ /* 0x000fc6000f8e183f */
[----:B------:R-:W-:-:S04]  /*3220*/  FMNMX R5, R89, R4, !PT ;  /* 0x0000000459057209 */ /* 0x000fc80007800000 */
        /* <DEDUP_REMOVED lines=13> */
[----:B------:R-:W-:-:S05]  /*3300*/  FMNMX R5, R117, R4, !PT ;  /* 0x0000000475057209 */ /* 0x000fca0007800000 */
[----:B------:R-:W1:Y:S02]  /*3310*/  SHFL.BFLY PT, R4, R5, 0x1, 0x1f ;  /* 0x0c201f0005047f89 */ /* 0x000e6400000e0000 */
[----:B-1----:R-:W-:Y:S02]  /*3320*/  FMNMX R8, R5, R4, !PT ;  /* 0x0000000405087209 */ /* 0x002fe40007800000 */
[----:B------:R-:W-:-:S03]  /*3330*/  FMNMX R4, R90, R11, !PT ;  /* 0x0000000b5a047209 */ /* 0x000fc60007800000 */
[----:B------:R-:W1:Y:S01]  /*3340*/  SHFL.BFLY PT, R13, R8, 0x2, 0x1f ;  /* 0x0c401f00080d7f89 */ /* 0x000e6200000e0000 */
[----:B------:R-:W-:-:S04]  /*3350*/  FMNMX R15, R91, R4, !PT ;  /* 0x000000045b0f7209 */ /* 0x000fc80007800000 */
[----:B------:R-:W-:-:S04]  /*3360*/  FMNMX R4, R94, R15, !PT ;  /* 0x0000000f5e047209 */ /* 0x000fc80007800000 */
[----:B------:R-:W-:-:S04]  /*3370*/  FMNMX R15, R95, R4, !PT ;  /* 0x000000045f0f7209 */ /* 0x000fc80007800000 */
[----:B------:R-:W-:Y:S02]  /*3380*/  FMNMX R10, R98, R15, !PT ;  /* 0x0000000f620a7209 */ /* 0x000fe40007800000 */
[----:B-1----:R-:W-:Y:S02]  /*3390*/  FMNMX R4, R8, R13, !PT ;  /* 0x0000000d08047209 */ /* 0x002fe40007800000 */
[----:B------:R-:W-:Y:S02]  /*33a0*/  FMNMX R13, R99, R10, !PT ;  /* 0x0000000a630d7209 */ /* 0x000fe40007800000 */
[----:B------:R-:W-:Y:S02]  /*33b0*/  FSETP.NEU.AND P2, PT, R4, -INF , PT ;  /* 0xff8000000400780b */ /* 0x000fe40003f4d000 */
[----:B------:R-:W-:Y:S02]  /*33c0*/  FMNMX R12, R102, R13, !PT ;  /* 0x0000000d660c7209 */ /* 0x000fe40007800000 */
[----:B------:R-:W-:-:S02]  /*33d0*/  FSEL R10, R4, RZ, P2 ;  /* 0x000000ff040a7208 */ /* 0x000fc40001000000 */
[----:B------:R-:W-:-:S03]  /*33e0*/  FMNMX R5, R103, R12, !PT ;  /* 0x0000000c67057209 */ /* 0x000fc60007800000 */
[----:B------:R-:W-:Y:S01]  /*33f0*/  FMUL R8, R10, UR58 ;  /* 0x0000003a0a087c20 */ /* 0x000fe20008400000 */
[----:B------:R-:W-:Y:S01]  /*3400*/  FMNMX R12, R106, R5, !PT ;  /* 0x000000056a0c7209 */ /* 0x000fe20007800000 */
[----:B------:R-:W-:Y:S02]  /*3410*/  FADD R10, -R10, R9 ;  /* 0x000000090a0a7221 */ /* 0x000fe40000000100 */
        /* <DEDUP_REMOVED lines=19> */
[----:B------:R-:W-:Y:S01]  /*3550*/  FSETP.GEU.AND P2, PT, R92, -126, PT ;  /* 0xc2fc00005c00780b */ /* 0x000fe20003f4e000 */
[----:B------:R-:W-:Y:S01]  /*3560*/  @!P3 FMUL R89, R89, 0.5 ;  /* 0x3f0000005959b820 */ /* 0x000fe20000400000 */
[----:B------:R-:W-:Y:S01]  /*3570*/  FMNMX R5, R115, R12, !PT ;  /* 0x0000000c73057209 */ /* 0x000fe20007800000 */
[--C-:B------:R-:W-:Y:S01]  /*3580*/  FFMA R108, R108, UR58, -R8.reuse ;  /* 0x0000003a6c6c7c23 */ /* 0x100fe20008000808 */
[--C-:B------:R-:W-:Y:S01]  /*3590*/  FFMA R109, R109, UR58, -R8.reuse ;  /* 0x0000003a6d6d7c23 */ /* 0x100fe20008000808 */
[----:B------:R-:W1:Y:S01]  /*35a0*/  MUFU.EX2 R88, R88 ;  /* 0x0000005800587308 */ /* 0x000e620000000800 */
[----:B------:R-:W-:Y:S01]  /*35b0*/  FMNMX R12, R118, R5, !PT ;  /* 0x00000005760c7209 */ /* 0x000fe20007800000 */
[----:B------:R-:W-:Y:S01]  /*35c0*/  @!P4 FMUL R93, R93, 0.5 ;  /* 0x3f0000005d5dc820 */ /* 0x000fe20000400000 */
[--C-:B------:R-:W-:Y:S01]  /*35d0*/  FFMA R113, R113, UR58, -R8.reuse ;  /* 0x0000003a71717c23 */ /* 0x100fe20008000808 */
[----:B------:R-:W-:Y:S01]  /*35e0*/  @!P6 FMUL R96, R96, 0.5 ;  /* 0x3f0000006060e820 */ /* 0x000fe20000400000 */
[----:B------:R-:W-:Y:S01]  /*35f0*/  FMNMX R12, R119, R12, !PT ;  /* 0x0000000c770c7209 */ /* 0x000fe20007800000 */
[--C-:B------:R-:W-:Y:S01]  /*3600*/  FFMA R112, R112, UR58, -R8.reuse ;  /* 0x0000003a70707c23 */ /* 0x100fe20008000808 */
[--C-:B------:R-:W-:Y:S01]  /*3610*/  FFMA R116, R116, UR58, -R8.reuse ;  /* 0x0000003a74747c23 */ /* 0x100fe20008000808 */
[----:B------:R-:W2:Y:S01]  /*3620*/  MUFU.EX2 R89, R89 ;  /* 0x0000005900597308 */ /* 0x000ea20000000800 */
[----:B------:R-:W-:Y:S01]  /*3630*/  @!P2 FMUL R92, R92, 0.5 ;  /* 0x3f0000005c5ca820 */ /* 0x000fe20000400000 */
[----:B------:R-:W3:Y:S01]  /*3640*/  SHFL.BFLY PT, R5, R12, 0x1, 0x1f ;  /* 0x0c201f000c057f89 */ /* 0x000ee200000e0000 */
[----:B------:R-:W-:Y:S01]  /*3650*/  FFMA R117, R117, UR58, -R8 ;  /* 0x0000003a75757c23 */ /* 0x000fe20008000808 */
[----:B------:R-:W-:-:S04]  /*3660*/  FMUL R10, R10, UR58 ;  /* 0x0000003a0a0a7c20 */ /* 0x000fc80008400000 */
[----:B------:R-:W4:Y:S01]  /*3670*/  MUFU.EX2 R93, R93 ;  /* 0x0000005d005d7308 */ /* 0x000f220000000800 */
[----:B-1----:R-:W-:Y:S01]  /*3680*/  @!P5 FMUL R88, R88, R88 ;  /* 0x000000585858d220 */ /* 0x002fe20000400000 */
[----:B------:R-:W-:-:S06]  /*3690*/  FSETP.GEU.AND P5, PT, R97, -126, PT ;  /* 0xc2fc00006100780b */ /* 0x000fcc0003fae000 */
[----:B------:R-:W1:Y:S01]  /*36a0*/  MUFU.EX2 R96, R96 ;  /* 0x0000006000607308 */ /* 0x000e620000000800 */
[----:B--2---:R-:W-:Y:S01]  /*36b0*/  @!P3 FMUL R89, R89, R89 ;  /* 0x000000595959b220 */ /* 0x004fe20000400000 */
[----:B------:R-:W-:-:S05]  /*36c0*/  FSETP.GEU.AND P3, PT, R100, -126, PT ;  /* 0xc2fc00006400780b */ /* 0x000fca0003f6e000 */
[----:B------:R-:W-:Y:S01]  /*36d0*/  @!P5 FMUL R97, R97, 0.5 ;  /* 0x3f0000006161d820 */ /* 0x000fe20000400000 */
[----:B------:R-:W2:Y:S01]  /*36e0*/  MUFU.EX2 R92, R92 ;  /* 0x0000005c005c7308 */ /* 0x000ea20000000800 */
[----:B----4-:R-:W-:Y:S01]  /*36f0*/  @!P4 FMUL R93, R93, R93 ;  /* 0x0000005d5d5dc220 */ /* 0x010fe20000400000 */
[----:B------:R-:W-:Y:S02]  /*3700*/  FSETP.GEU.AND P4, PT, R104, -126, PT ;  /* 0xc2fc00006800780b */ /* 0x000fe40003f8e000 */
[----:B---3--:R-:W-:-:S03]  /*3710*/  FMNMX R5, R12, R5, !PT ;  /* 0x000000050c057209 */ /* 0x008fc60007800000 */
[----:B------:R-:W-:Y:S01]  /*3720*/  @!P3 FMUL R100, R100, 0.5 ;  /* 0x3f0000006464b820 */ /* 0x000fe20000400000 */
[----:B------:R-:W3:Y:S01]  /*3730*/  MUFU.EX2 R97, R97 ;  /* 0x0000006100617308 */ /* 0x000ee20000000800 */
[----:B-1----:R-:W-:Y:S01]  /*3740*/  @!P6 FMUL R96, R96, R96 ;  /* 0x000000606060e220 */ /* 0x002fe20000400000 */
[----:B------:R-:W-:Y:S01]  /*3750*/  FSETP.GEU.AND P6, PT, R105, -126, PT ;  /* 0xc2fc00006900780b */ /* 0x000fe20003fce000 */
[----:B------:R-:W1:Y:S04]  /*3760*/  SHFL.BFLY PT, R14, R5, 0x2, 0x1f ;  /* 0x0c401f00050e7f89 */ /* 0x000e6800000e0000 */
[----:B------:R-:W-:Y:S01]  /*3770*/  @!P4 FMUL R104, R104, 0.5 ;  /* 0x3f0000006868c820 */ /* 0x000fe20000400000 */
[----:B------:R-:W4:Y:S01]  /*3780*/  MUFU.EX2 R100, R100 ;  /* 0x0000006400647308 */ /* 0x000f220000000800 */
[----:B--2---:R-:W-:Y:S01]  /*3790*/  @!P2 FMUL R92, R92, R92 ;  /* 0x0000005c5c5ca220 */ /* 0x004fe20000400000 */
[----:B------:R-:W-:-:S05]  /*37a0*/  FSETP.GEU.AND P2, PT, R101, -126, PT ;  /* 0xc2fc00006500780b */ /* 0x000fca0003f4e000 */
[----:B------:R-:W-:Y:S01]  /*37b0*/  @!P6 FMUL R105, R105, 0.5 ;  /* 0x3f0000006969e820 */ /* 0x000fe20000400000 */
[----:B------:R-:W2:Y:S01]  /*37c0*/  MUFU.EX2 R13, R104 ;  /* 0x00000068000d7308 */ /* 0x000ea20000000800 */
[----:B---3--:R-:W-:Y:S01]  /*37d0*/  @!P5 FMUL R97, R97, R97 ;  /* 0x000000616161d220 */ /* 0x008fe20000400000 */
[----:B------:R-:W-:-:S05]  /*37e0*/  FSETP.GEU.AND P5, PT, R108, -126, PT ;  /* 0xc2fc00006c00780b */ /* 0x000fca0003fae000 */
[----:B------:R-:W-:Y:S01]  /*37f0*/  @!P2 FMUL R101, R101, 0.5 ;  /* 0x3f0000006565a820 */ /* 0x000fe20000400000 */
[----:B------:R-:W3:Y:S01]  /*3800*/  MUFU.EX2 R12, R105 ;  /* 0x00000069000c7308 */ /* 0x000ee20000000800 */
[----:B----4-:R-:W-:Y:S01]  /*3810*/  @!P3 FMUL R100, R100, R100 ;  /* 0x000000646464b220 */ /* 0x010fe20000400000 */
[----:B------:R-:W-:Y:S02]  /*3820*/  FSETP.GEU.AND P3, PT, R109, -126, PT ;  /* 0xc2fc00006d00780b */ /* 0x000fe40003f6e000 */
[----:B-1----:R-:W-:-:S03]  /*3830*/  FMNMX R5, R5, R14, !PT ;  /* 0x0000000e05057209 */ /* 0x002fc60007800000 */
[----:B------:R-:W-:Y:S01]  /*3840*/  @!P5 FMUL R108, R108, 0.5 ;  /* 0x3f0000006c6cd820 */ /* 0x000fe20000400000 */
[----:B------:R-:W1:Y:S01]  /*3850*/  MUFU.EX2 R101, R101 ;  /* 0x0000006500657308 */ /* 0x000e620000000800 */
[----:B--2---:R-:W-:Y:S01]  /*3860*/  @!P4 FMUL R13, R13, R13 ;  /* 0x0000000d0d0dc220 */ /* 0x004fe20000400000 */
[----:B------:R-:W-:-:S05]  /*3870*/  FSETP.GEU.AND P4, PT, R113, -126, PT ;  /* 0xc2fc00007100780b */ /* 0x000fca0003f8e000 */
[----:B------:R-:W-:Y:S01]  /*3880*/  @!P3 FMUL R109, R109, 0.5 ;  /* 0x3f0000006d6db820 */ /* 0x000fe20000400000 */
[----:B------:R-:W2:Y:S01]  /*3890*/  MUFU.EX2 R15, R108 ;  /* 0x0000006c000f7308 */ /* 0x000ea20000000800 */
[----:B---3--:R-:W-:Y:S01]  /*38a0*/  @!P6 FMUL R12, R12, R12 ;  /* 0x0000000c0c0ce220 */ /* 0x008fe20000400000 */
[----:B------:R-:W-:-:S03]  /*38b0*/  FSETP.NEU.AND P6, PT, R5, -INF , PT ;  /* 0xff8000000500780b */ /* 0x000fc60003fcd000 */
[----:B------:R-:W-:Y:S01]  /*38c0*/  FADD R9, R89, R12 ;  /* 0x0000000c59097221 */ /* 0x000fe20000000000 */
[----:B------:R-:W-:Y:S01]  /*38d0*/  FSEL R104, R5, RZ, P6 ;  /* 0x000000ff05687208 */ /* 0x000fe20003000000 */
[----:B------:R-:W-:Y:S01]  /*38e0*/  @!P4 FMUL R113, R113, 0.5 ;  /* 0x3f0000007171c820 */ /* 0x000fe20000400000 */
[----:B------:R-:W3:Y:S01]  /*38f0*/  MUFU.EX2 R14, R109 ;  /* 0x0000006d000e7308 */ /* 0x000ee20000000800 */
[----:B-1----:R-:W-:Y:S01]  /*3900*/  @!P2 FMUL R101, R101, R101 ;  /* 0x000000656565a220 */ /* 0x002fe20000400000 */
[----:B------:R-:W-:Y:S01]  /*3910*/  FSETP.GEU.AND P2, PT, R112, -126, PT ;  /* 0xc2fc00007000780b */ /* 0x000fe20003f4e000 */
[----:B------:R-:W-:Y:S01]  /*3920*/  FMUL R105, R104, UR58 ;  /* 0x0000003a68697c20 */ /* 0x000fe20008400000 */
[----:B------:R-:W-:Y:S01]  /*3930*/  FSETP.GEU.AND P6, PT, R116, -126, PT ;  /* 0xc2fc00007400780b */ /* 0x000fe20003fce000 */
[----:B------:R-:W-:Y:S01]  /*3940*/  FADD R104, -R104, R11 ;  /* 0x0000000b68687221 */ /* 0x000fe20000000100 */
[----:B------:R-:W-:Y:S01]  /*3950*/  FADD R11, R88, R13 ;  /* 0x0000000d580b7221 */ /* 0x000fe20000000000 */
        /* <DEDUP_REMOVED lines=9> */
[--C-:B------:R-:W-:Y:S01]  /*39f0*/  FFMA R99, R99, UR58, -R105.reuse ;  /* 0x0000003a63637c23 */ /* 0x100fe20008000869 */
[----:B---3--:R-:W-:Y:S01]  /*3a00*/  @!P3 FMUL R14, R14, R14 ;  /* 0x0000000e0e0eb220 */ /* 0x008fe20000400000 */
[----:B------:R-:W-:Y:S01]  /*3a10*/  FSETP.GEU.AND P3, PT, R90, -126, PT ;  /* 0xc2fc00005a00780b */ /* 0x000fe20003f6e000 */
[----:B------:R-:W2:Y:S01]  /*3a20*/  MUFU.EX2 R21, R112 ;  /* 0x0000007000157308 */ /* 0x000ea20000000800 */
[----:B------:R-:W-:Y:S01]  /*3a30*/  @!P6 FMUL R116, R116, 0.5 ;  /* 0x3f0000007474e820 */ /* 0x000fe20000400000 */
[--C-:B------:R-:W-:Y:S01]  /*3a40*/  FFMA R118, R118, UR58, -R105.reuse ;  /* 0x0000003a76767c23 */ /* 0x100fe20008000869 */
[----:B------:R-:W-:Y:S01]  /*3a50*/  FFMA R119, R119, UR58, -R105 ;  /* 0x0000003a77777c23 */ /* 0x000fe20008000869 */
[----:B------:R-:W-:Y:S01]  /*3a60*/  @!P5 FMUL R117, R117, 0.5 ;  /* 0x3f0000007575d820 */ /* 0x000fe20000400000 */
[----:B------:R-:W-:Y:S01]  /*3a70*/  FMUL R120, R104, UR58 ;  /* 0x0000003a68787c20 */ /* 0x000fe20008400000 */
[----:B-1----:R-:W-:Y:S01]  /*3a80*/  @!P4 FMUL R8, R8, R8 ;  /* 0x000000080808c220 */ /* 0x002fe20000400000 */
[----:B------:R-:W-:Y:S01]  /*3a90*/  FSETP.GEU.AND P4, PT, R94, -126, PT ;  /* 0xc2fc00005e00780b */ /* 0x000fe20003f8e000 */
[----:B------:R-:W1:Y:S01]  /*3aa0*/  MUFU.EX2 R23, R116 ;  /* 0x0000007400177308 */ /* 0x000e620000000800 */
[----:B------:R-:W-:-:S03]  /*3ab0*/  F2FP.F16.F32.PACK_AB R88, R89, R88 ;  /* 0x000000585958723e */ /* 0x000fc600000000ff */
[----:B------:R-:W-:-:S04]  /*3ac0*/  @!P3 FMUL R90, R90, 0.5 ;  /* 0x3f0000005a5ab820 */ /* 0x000fc80000400000 */
[----:B------:R-:W3:Y:S01]  /*3ad0*/  MUFU.EX2 R20, R117 ;  /* 0x0000007500147308 */ /* 0x000ee20000000800 */
[----:B--2---:R-:W-:Y:S01]  /*3ae0*/  @!P2 FMUL R21, R21, R21 ;  /* 0x000000151515a220 */ /* 0x004fe20000400000 */
[----:B------:R-:W-:Y:S02]  /*3af0*/  FSETP.GEU.AND P2, PT, R91, -126, PT ;  /* 0xc2fc00005b00780b */ /* 0x000fe40003f4e000 */
[----:B------:R-:W-:-:S04]  /*3b00*/  @!P4 FMUL R94, R94, 0.5 ;  /* 0x3f0000005e5ec820 */ /* 0x000fc80000400000 */
[----:B------:R2:W4:Y:S01]  /*3b10*/  MUFU.EX2 R108, R90 ;  /* 0x0000005a006c7308 */ /* 0x0005220000000800 */
[----:B-1----:R-:W-:Y:S01]  /*3b20*/  @!P6 FMUL R23, R23, R23 ;  /* 0x000000171717e220 */ /* 0x002fe20000400000 */
[----:B------:R-:W-:-:S05]  /*3b30*/  FSETP.GEU.AND P6, PT, R95, -126, PT ;  /* 0xc2fc00005f00780b */ /* 0x000fca0003fce000 */
[----:B------:R-:W-:Y:S01]  /*3b40*/  @!P2 FMUL R91, R91, 0.5 ;  /* 0x3f0000005b5ba820 */ /* 0x000fe20000400000 */
[----:B------:R1:W5:Y:S01]  /*3b50*/  MUFU.EX2 R112, R94 ;  /* 0x0000005e00707308 */ /* 0x0003620000000800 */
[----:B---3--:R-:W-:Y:S01]  /*3b60*/  @!P5 FMUL R20, R20, R20 ;  /* 0x000000141414d220 */ /* 0x008fe20000400000 */
[----:B------:R-:W-:Y:S01]  /*3b70*/  FSETP.GEU.AND P5, PT, R98, -126, PT ;  /* 0xc2fc00006200780b */ /* 0x000fe20003fae000 */
[----:B--2---:R-:W-:-:S04]  /*3b80*/  FFMA R90, R102, UR58, -R105 ;  /* 0x0000003a665a7c23 */ /* 0x004fc80008000869 */
[----:B------:R-:W-:Y:S01]  /*3b90*/  @!P6 FMUL R95, R95, 0.5 ;  /* 0x3f0000005f5fe820 */ /* 0x000fe20000400000 */
[----:B------:R2:W3:Y:S01]  /*3ba0*/  MUFU.EX2 R109, R91 ;  /* 0x0000005b006d7308 */ /* 0x0004e20000000800 */
[----:B----4-:R-:W-:Y:S01]  /*3bb0*/  @!P3 FMUL R108, R108, R108 ;  /* 0x0000006c6c6cb220 */ /* 0x010fe20000400000 */
[----:B------:R-:W-:Y:S01]  /*3bc0*/  FSETP.GEU.AND P3, PT, R99, -126, PT ;  /* 0xc2fc00006300780b */ /* 0x000fe20003f6e000 */
[----:B-1----:R-:W-:-:S04]  /*3bd0*/  FFMA R94, R106, UR58, -R105 ;  /* 0x0000003a6a5e7c23 */ /* 0x002fc80008000869 */
[----:B------:R-:W-:Y:S01]  /*3be0*/  @!P5 FMUL R98, R98, 0.5 ;  /* 0x3f0000006262d820 */ /* 0x000fe20000400000 */
[----:B------:R1:W4:Y:S01]  /*3bf0*/  MUFU.EX2 R113, R95 ;  /* 0x0000005f00717308 */ /* 0x0003220000000800 */
[----:B--2---:R-:W-:Y:S01]  /*3c00*/  FFMA R91, R103, UR58, -R105 ;  /* 0x0000003a675b7c23 */ /* 0x004fe20008000869 */
[----:B-----5:R-:W-:-:S04]  /*3c10*/  @!P4 FMUL R112, R112, R112 ;  /* 0x000000707070c220 */ /* 0x020fc80000400000 */
[----:B------:R-:W-:Y:S01]  /*3c20*/  FSETP.GEU.AND P4, PT, R91, -126, PT ;  /* 0xc2fc00005b00780b */ /* 0x000fe20003f8e000 */
[----:B------:R-:W-:Y:S01]  /*3c30*/  @!P3 FMUL R99, R99, 0.5 ;  /* 0x3f0000006363b820 */ /* 0x000fe20000400000 */
[----:B------:R2:W5:Y:S01]  /*3c40*/  MUFU.EX2 R102, R98 ;  /* 0x0000006200667308 */ /* 0x0005620000000800 */
[----:B---3--:R-:W-:Y:S01]  /*3c50*/  @!P2 FMUL R109, R109, R109 ;  /* 0x0000006d6d6da220 */ /* 0x008fe20000400000 */
[----:B------:R-:W-:Y:S01]  /*3c60*/  FSETP.GEU.AND P2, PT, R90, -126, PT ;  /* 0xc2fc00005a00780b */ /* 0x000fe20003f4e000 */
[----:B-1----:R-:W-:-:S03]  /*3c70*/  FFMA R95, R107, UR58, -R105 ;  /* 0x0000003a6b5f7c23 */ /* 0x002fc60008000869 */
[----:B------:R-:W-:Y:S02]  /*3c80*/  F2FP.F16.F32.PACK_AB R89, R109, R108 ;  /* 0x0000006c6d59723e */ /* 0x000fe400000000ff */
[----:B------:R-:W1:Y:S01]  /*3c90*/  MUFU.EX2 R103, R99 ;  /* 0x0000006300677308 */ /* 0x000e620000000800 */
[----:B--2---:R-:W-:Y:S01]  /*3ca0*/  FFMA R98, R110, UR58, -R105 ;  /* 0x0000003a6e627c23 */ /* 0x004fe20008000869 */
[----:B----4-:R-:W-:Y:S01]  /*3cb0*/  @!P6 FMUL R113, R113, R113 ;  /* 0x000000717171e220 */ /* 0x010fe20000400000 */
[----:B------:R-:W-:Y:S01]  /*3cc0*/  @!P4 FMUL R91, R91, 0.5 ;  /* 0x3f0000005b5bc820 */ /* 0x000fe20000400000 */
[----:B------:R-:W-:-:S03]  /*3cd0*/  FSETP.GEU.AND P6, PT, R94, -126, PT ;  /* 0xc2fc00005e00780b */ /* 0x000fc60003fce000 */
[----:B------:R-:W-:Y:S01]  /*3ce0*/  @!P2 FMUL R90, R90, 0.5 ;  /* 0x3f0000005a5aa820 */ /* 0x000fe20000400000 */
[----:B------:R2:W3:Y:S01]  /*3cf0*/  MUFU.EX2 R107, R91 ;  /* 0x0000005b006b7308 */ /* 0x0004e20000000800 */
[----:B-----5:R-:W-:Y:S01]  /*3d00*/  @!P5 FMUL R102, R102, R102 ;  /* 0x000000666666d220 */ /* 0x020fe20000400000 */
[----:B------:R-:W-:-:S06]  /*3d10*/  FSETP.GEU.AND P5, PT, R95, -126, PT ;  /* 0xc2fc00005f00780b */ /* 0x000fcc0003fae000 */
[----:B------:R4:W5:Y:S01]  /*3d20*/  MUFU.EX2 R106, R90 ;  /* 0x0000005a006a7308 */ /* 0x0009620000000800 */
[----:B-1----:R-:W-:Y:S01]  /*3d30*/  @!P3 FMUL R103, R103, R103 ;  /* 0x000000676767b220 */ /* 0x002fe20000400000 */
[----:B------:R-:W-:Y:S01]  /*3d40*/  FSETP.GEU.AND P3, PT, R98, -126, PT ;  /* 0xc2fc00006200780b */ /* 0x000fe20003f6e000 */
[----:B--2---:R-:W-:Y:S01]  /*3d50*/  FFMA R91, R114, UR58, -R105 ;  /* 0x0000003a725b7c23 */ /* 0x004fe20008000869 */
[----:B------:R-:W-:-:S03]  /*3d60*/  @!P6 FMUL R94, R94, 0.5 ;  /* 0x3f0000005e5ee820 */ /* 0x000fc60000400000 */
[----:B------:R-:W-:Y:S01]  /*3d70*/  @!P5 FMUL R95, R95, 0.5 ;  /* 0x3f0000005f5fd820 */ /* 0x000fe20000400000 */
[----:B------:R1:W2:Y:S01]  /*3d80*/  MUFU.EX2 R117, R94 ;  /* 0x0000005e00757308 */ /* 0x0002a20000000800 */
[----:B----4-:R-:W-:Y:S01]  /*3d90*/  FFMA R90, R111, UR58, -R105 ;  /* 0x0000003a6f5a7c23 */ /* 0x010fe20008000869 */
[----:B---3--:R-:W-:Y:S01]  /*3da0*/  @!P4 FMUL R107, R107, R107 ;  /* 0x0000006b6b6bc220 */ /* 0x008fe20000400000 */
[----:B------:R-:W-:-:S04]  /*3db0*/  FSETP.GEU.AND P4, PT, R91, -126, PT ;  /* 0xc2fc00005b00780b */ /* 0x000fc80003f8e000 */
[----:B------:R-:W-:Y:S01]  /*3dc0*/  @!P3 FMUL R98, R98, 0.5 ;  /* 0x3f0000006262b820 */ /* 0x000fe20000400000 */
[----:B------:R3:W4:Y:S01]  /*3dd0*/  MUFU.EX2 R110, R95 ;  /* 0x0000005f006e7308 */ /* 0x0007220000000800 */
[----:B-----5:R-:W-:Y:S01]  /*3de0*/  @!P2 FMUL R106, R106, R106 ;  /* 0x0000006a6a6aa220 */ /* 0x020fe20000400000 */
[----:B------:R-:W-:Y:S01]  /*3df0*/  FSETP.GEU.AND P2, PT, R90, -126, PT ;  /* 0xc2fc00005a00780b */ /* 0x000fe20003f4e000 */
[----:B-1----:R-:W-:-:S05]  /*3e00*/  FFMA R94, R115, UR58, -R105 ;  /* 0x0000003a735e7c23 */ /* 0x002fca0008000869 */
[----:B------:R1:W5:Y:S01]  /*3e10*/  MUFU.EX2 R111, R98 ;  /* 0x00000062006f7308 */ /* 0x0003620000000800 */
[----:B------:R-:W-:Y:S01]  /*3e20*/  @!P4 FMUL R91, R91, 0.5 ;  /* 0x3f0000005b5bc820 */ /* 0x000fe20000400000 */
[----:B--2---:R-:W-:Y:S01]  /*3e30*/  @!P6 FMUL R117, R117, R117 ;  /* 0x000000757575e220 */ /* 0x004fe20000400000 */
[----:B------:R-:W-:Y:S01]  /*3e40*/  FSETP.GEU.AND P6, PT, R94, -126, PT ;  /* 0xc2fc00005e00780b */ /* 0x000fe20003fce000 */
[----:B---3--:R-:W-:-:S03]  /*3e50*/  FADD R95, R100, R23 ;  /* 0x00000017645f7221 */ /* 0x008fc60000000000 */
[----:B------:R-:W-:Y:S01]  /*3e60*/  @!P2 FMUL R90, R90, 0.5 ;  /* 0x3f0000005a5aa820 */ /* 0x000fe20000400000 */
[----:B------:R2:W3:Y:S01]  /*3e70*/  MUFU.EX2 R115, R91 ;  /* 0x0000005b00737308 */ /* 0x0004e20000000800 */
[----:B----4-:R-:W-:Y:S01]  /*3e80*/  @!P5 FMUL R110, R110, R110 ;  /* 0x0000006e6e6ed220 */ /* 0x010fe20000400000 */
[----:B------:R-:W-:Y:S01]  /*3e90*/  FSETP.GEU.AND P5, PT, R118, -126, PT ;  /* 0xc2fc00007600780b */ /* 0x000fe20003fae000 */
[----:B-1----:R-:W-:-:S05]  /*3ea0*/  FADD R98, R101, R20 ;  /* 0x0000001465627221 */ /* 0x002fca0000000000 */
[----:B------:R1:W4:Y:S01]  /*3eb0*/  MUFU.EX2 R114, R90 ;  /* 0x0000005a00727308 */ /* 0x0003220000000800 */
[----:B-----5:R-:W-:Y:S01]  /*3ec0*/  @!P3 FMUL R111, R111, R111 ;  /* 0x0000006f6f6fb220 */ /* 0x020fe20000400000 */
[----:B------:R-:W-:Y:S01]  /*3ed0*/  FSETP.GEU.AND P3, PT, R119, -126, PT ;  /* 0xc2fc00007700780b */ /* 0x000fe20003f6e000 */
[----:B------:R-:W-:Y:S01]  /*3ee0*/  @!P6 FMUL R94, R94, 0.5 ;  /* 0x3f0000005e5ee820 */ /* 0x000fe20000400000 */
[----:B--2---:R-:W-:-:S03]  /*3ef0*/  FADD R91, R93, R14 ;  /* 0x0000000e5d5b7221 */ /* 0x004fc60000000000 */
[----:B------:R-:W-:Y:S01]  /*3f00*/  @!P5 FMUL R118, R118, 0.5 ;  /* 0x3f0000007676d820 */ /* 0x000fe20000400000 */
[----:B------:R2:W5:Y:S01]  /*3f10*/  MUFU.EX2 R116, R94 ;  /* 0x0000005e00747308 */ /* 0x0005620000000800 */
[----:B---3--:R-:W-:Y:S01]  /*3f20*/  @!P4 FMUL R115, R115, R115 ;  /* 0x000000737373c220 */ /* 0x008fe20000400000 */
[----:B------:R-:W-:Y:S01]  /*3f30*/  FSETP.GEU.AND P4, PT, R120, -126, PT ;  /* 0xc2fc00007800780b */ /* 0x000fe20003f8e000 */
[----:B-1----:R-:W-:Y:S01]  /*3f40*/  FADD R90, R97, R8 ;  /* 0x00000008615a7221 */ /* 0x002fe20000000000 */
[----:B------:R-:W-:-:S03]  /*3f50*/  FADD R98, R91, R98 ;  /* 0x000000625b627221 */ /* 0x000fc60000000000 */
[----:B------:R-:W-:Y:S01]  /*3f60*/  @!P3 FMUL R119, R119, 0.5 ;  /* 0x3f0000007777b820 */ /* 0x000fe20000400000 */
[----:B------:R1:W3:Y:S01]  /*3f70*/  MUFU.EX2 R105, R118 ;  /* 0x0000007600697308 */ /* 0x0002e20000000800 */
[----:B----4-:R-:W-:Y:S01]  /*3f80*/  @!P2 FMUL R114, R114, R114 ;  /* 0x000000727272a220 */ /* 0x010fe20000400000 */
[----:B------:R-:W-:Y:S01]  /*3f90*/  FSETP.GEU.AND P2, PT, R10, -126, PT ;  /* 0xc2fc00000a00780b */ /* 0x000fe20003f4e000 */
[----:B------:R-:W-:Y:S01]  /*3fa0*/  FADD R99, R9, R90 ;  /* 0x0000005a09637221 */ /* 0x000fe20000000000 */
[----:B--2---:R-:W-:Y:S01]  /*3fb0*/  FADD R94, R96, R21 ;  /* 0x00000015605e7221 */ /* 0x004fe20000000000 */
[----:B------:R-:W-:Y:S02]  /*3fc0*/  FADD R90, R92, R15 ;  /* 0x0000000f5c5a7221 */ /* 0x000fe40000000000 */
[----:B------:R-:W-:Y:S01]  /*3fd0*/  @!P4 FMUL R120, R120, 0.5 ;  /* 0x3f0000007878c820 */ /* 0x000fe20000400000 */
[----:B------:R2:W4:Y:S01]  /*3fe0*/  MUFU.EX2 R104, R119 ;  /* 0x0000007700687308 */ /* 0x0005220000000800 */
[----:B-----5:R-:W-:Y:S01]  /*3ff0*/  @!P6 FMUL R116, R116, R116 ;  /* 0x000000747474e220 */ /* 0x020fe20000400000 */
[----:B------:R-:W-:Y:S01]  /*4000*/  FADD R11, R11, R94 ;  /* 0x0000005e0b0b7221 */ /* 0x000fe20000000000 */
[----:B------:R-:W-:Y:S01]  /*4010*/  FADD R90, R90, R95 ;  /* 0x0000005f5a5a7221 */ /* 0x000fe20000000000 */
[----:B------:R-:W-:Y:S01]  /*4020*/  FADD R94, R109, R110 ;  /* 0x0000006e6d5e7221 */ /* 0x000fe20000000000 */
[----:B------:R-:W-:Y:S01]  /*4030*/  FADD R121, R103, R116 ;  /* 0x0000007467797221 */ /* 0x000fe20000000000 */
[----:B-1----:R-:W-:Y:S01]  /*4040*/  FADD R118, R113, R114 ;  /* 0x0000007271767221 */ /* 0x002fe20000000000 */
[----:B------:R-:W-:Y:S01]  /*4050*/  @!P2 FMUL R10, R10, 0.5 ;  /* 0x3f0000000a0aa820 */ /* 0x000fe20000400000 */
[----:B------:R1:W5:Y:S01]  /*4060*/  MUFU.EX2 R91, R120 ;  /* 0x00000078005b7308 */ /* 0x0003620000000800 */
[----:B---3--:R-:W-:Y:S01]  /*4070*/  @!P5 FMUL R105, R105, R105 ;  /* 0x000000696969d220 */ /* 0x008fe20000400000 */
[----:B--2---:R-:W-:Y:S01]  /*4080*/  FADD R119, R102, R115 ;  /* 0x0000007366777221 */ /* 0x004fe20000000000 */
[----:B------:R-:W-:Y:S01]  /*4090*/  FADD R95, R112, R111 ;  /* 0x0000006f705f7221 */ /* 0x000fe20000000000 */
[----:B------:R-:W-:Y:S01]  /*40a0*/  FADD R94, R94, R121 ;  /* 0x000000795e5e7221 */ /* 0x000fe20000000000 */
[----:B------:R-:W-:Y:S01]  /*40b0*/  FADD R98, R99, R98 ;  /* 0x0000006263627221 */ /* 0x000fe20000000000 */
[----:B------:R-:W-:Y:S01]  /*40c0*/  FADD R11, R11, R90 ;  /* 0x0000005a0b0b7221 */ /* 0x000fe20000000000 */
[----:B------:R-:W-:Y:S01]  /*40d0*/  F2FP.F16.F32.PACK_AB R90, R93, R92 ;  /* 0x0000005c5d5a723e */ /* 0x000fe200000000ff */
[----:B------:R2:W3:Y:S01]  /*40e0*/  MUFU.EX2 R9, R10 ;  /* 0x0000000a00097308 */ /* 0x0004e20000000800 */
[----:B----4-:R-:W-:Y:S01]  /*40f0*/  @!P3 FMUL R104, R104, R104 ;  /* 0x000000686868b220 */ /* 0x010fe20000400000 */
[----:B-1----:R-:W-:Y:S01]  /*4100*/  FADD R120, R106, R105 ;  /* 0x000000696a787221 */ /* 0x002fe20000000000 */
[----:B------:R-:W-:Y:S01]  /*4110*/  FADD R98, R11, R98 ;  /* 0x000000620b627221 */ /* 0x000fe20000000000 */
[----:B------:R-:W-:Y:S01]  /*4120*/  F2FP.F16.F32.PACK_AB R92, R97, R96 ;  /* 0x00000060615c723e */ /* 0x000fe200000000ff */
[----:B------:R-:W-:Y:S01]  /*4130*/  FADD R123, R107, R104 ;  /* 0x000000686b7b7221 */ /* 0x000fe20000000000 */
[----:B------:R-:W-:Y:S01]  /*4140*/  FADD R95, R95, R120 ;  /* 0x000000785f5f7221 */ /* 0x000fe20000000000 */
[----:B------:R-:W-:Y:S01]  /*4150*/  F2FP.F16.F32.PACK_AB R93, R103, R102 ;  /* 0x00000066675d723e */ /* 0x000fe200000000ff */
[----:B--2---:R-:W-:Y:S01]  /*4160*/  FADD R10, R108, R117 ;  /* 0x000000756c0a7221 */ /* 0x004fe20000000000 */
[----:B------:R-:W-:Y:S01]  /*4170*/  FADD R123, R118, R123 ;  /* 0x0000007b767b7221 */ /* 0x000fe20000000000 */
[----:B-----5:R-:W-:Y:S01]  /*4180*/  @!P4 FMUL R91, R91, R91 ;  /* 0x0000005b5b5bc220 */ /* 0x020fe20000400000 */
[----:B------:R-:W-:Y:S01]  /*4190*/  F2FP.F16.F32.PACK_AB R96, R12, R13 ;  /* 0x0000000d0c60723e */ /* 0x000fe200000000ff */
[----:B------:R-:W-:Y:S01]  /*41a0*/  FADD R10, R10, R119 ;  /* 0x000000770a0a7221 */ /* 0x000fe20000000000 */
[----:B------:R-:W-:Y:S01]  /*41b0*/  FADD R123, R94, R123 ;  /* 0x0000007b5e7b7221 */ /* 0x000fe20000000000 */
[-C--:B------:R-:W-:Y:S01]  /*41c0*/  FMUL R26, R26, R91.reuse ;  /* 0x0000005b1a1a7220 */ /* 0x080fe20000400000 */
[----:B------:R-:W-:Y:S01]  /*41d0*/  FMUL R27, R27, R91 ;  /* 0x0000005b1b1b7220 */ /* 0x000fe20000400000 */
[----:B------:R-:W-:Y:S01]  /*41e0*/  FADD R10, R10, R95 ;  /* 0x0000005f0a0a7221 */ /* 0x000fe20000000000 */
[----:B---3--:R-:W-:Y:S01]  /*41f0*/  @!P2 FMUL R9, R9, R9 ;  /* 0x000000090909a220 */ /* 0x008fe20000400000 */
[-C--:B------:R-:W-:Y:S01]  /*4200*/  FMUL R30, R30, R91.reuse ;  /* 0x0000005b1e1e7220 */ /* 0x080fe20000400000 */
[-C--:B------:R-:W-:Y:S01]  /*4210*/  FMUL R31, R31, R91.reuse ;  /* 0x0000005b1f1f7220 */ /* 0x080fe20000400000 */
[----:B------:R-:W-:Y:S01]  /*4220*/  FADD R10, R10, R123 ;  /* 0x0000007b0a0a7221 */ /* 0x000fe20000000000 */
[----:B------:R-:W-:Y:S01]  /*4230*/  FFMA R0, R9, R0, R98 ;  /* 0x0000000009007223 */ /* 0x000fe20000000062 */
[-C--:B------:R-:W-:Y:S01]  /*4240*/  FMUL R34, R34, R91.reuse ;  /* 0x0000005b22227220 */ /* 0x080fe20000400000 */
[-C--:B------:R-:W-:Y:S01]  /*4250*/  FMUL R35, R35, R91.reuse ;  /* 0x0000005b23237220 */ /* 0x080fe20000400000 */
[----:B------:R-:W-:Y:S01]  /*4260*/  FFMA R6, R91, R6, R10 ;  /* 0x000000065b067223 */ /* 0x000fe2000000000a */
[----:B------:R-:W-:Y:S01]  /*4270*/  SHF.L.U32 R10, R19, 0x1f, RZ ;  /* 0x0000001f130a7819 */ /* 0x000fe200000006ff */
[-C--:B------:R-:W-:Y:S01]  /*4280*/  FMUL R38, R38, R91.reuse ;  /* 0x0000005b26267220 */ /* 0x080fe20000400000 */
[-C--:B------:R-:W-:Y:S01]  /*4290*/  FMUL R39, R39, R91.reuse ;  /* 0x0000005b27277220 */ /* 0x080fe20000400000 */
[-C--:B------:R-:W-:Y:S01]  /*42a0*/  FMUL R42, R42, R91.reuse ;  /* 0x0000005b2a2a7220 */ /* 0x080fe20000400000 */
[----:B------:R1:W2:Y:S01]  /*42b0*/  SYNCS.PHASECHK.TRANS64.TRYWAIT P2, [UR6+0x20400], R10 ;  /* 0x0204000aff0075a7 */ /* 0x0002a20008040146 */
[-C--:B------:R-:W-:Y:S01]  /*42c0*/  FMUL R43, R43, R91.reuse ;  /* 0x0000005b2b2b7220 */ /* 0x080fe20000400000 */
        /* <DEDUP_REMOVED lines=21> */
[----:B------:R-:W-:Y:S01]  /*4420*/  FMUL R87, R87, R91 ;  /* 0x0000005b57577220 */ /* 0x000fe20000400000 */
[----:B------:R-:W-:Y:S01]  /*4430*/  F2FP.F16.F32.PACK_AB R94, R101, R100 ;  /* 0x00000064655e723e */ /* 0x000fe200000000ff */
        /* <DEDUP_REMOVED lines=32> */
[----:B------:R-:W-:-:S02]  /*4640*/  F2FP.F16.F32.PACK_AB R91, R113, R112 ;  /* 0x00000070715b723e */ /* 0x000fc400000000ff */
[----:B------:R-:W-:Y:S02]  /*4650*/  F2FP.F16.F32.PACK_AB R95, R107, R106 ;  /* 0x0000006a6b5f723e */ /* 0x000fe400000000ff */
[----:B------:R-:W-:Y:S02]  /*4660*/  F2FP.F16.F32.PACK_AB R97, R110, R117 ;  /* 0x000000756e61723e */ /* 0x000fe400000000ff */
[----:B------:R-:W-:Y:S02]  /*4670*/  F2FP.F16.F32.PACK_AB R98, R14, R15 ;  /* 0x0000000f0e62723e */ /* 0x000fe400000000ff */
[----:B------:R-:W-:Y:S02]  /*4680*/  F2FP.F16.F32.PACK_AB R99, R114, R111 ;  /* 0x0000006f7263723e */ /* 0x000fe400000000ff */
[----:B------:R-:W-:Y:S02]  /*4690*/  F2FP.F16.F32.PACK_AB R100, R8, R21 ;  /* 0x000000150864723e */ /* 0x000fe400000000ff */
[----:B------:R-:W-:-:S02]  /*46a0*/  F2FP.F16.F32.PACK_AB R101, R116, R115 ;  /* 0x000000737465723e */ /* 0x000fc400000000ff */
[----:B------:R-:W-:Y:S01]  /*46b0*/  F2FP.F16.F32.PACK_AB R102, R20, R23 ;  /* 0x000000171466723e */ /* 0x000fe200000000ff */
[----:B-12---:R-:W-:Y:S06]  /*46c0*/  @!P0 BRA `(.L_x_29) ;  /* 0x0000000000048947 */ /* 0x006fec0003800000 */
[----:B------:R-:W-:Y:S01]  /*46d0*/  BPT.TRAP 0x1 ;  /* 0x000000040000795c */ /* 0x000fe20000300000 */
.L_x_29:
[----:B------:R-:W-:Y:S05]  /*46e0*/  @P2 BRA `(.L_x_30) ;  /* 0x0000000000082947 */ /* 0x000fea0003800000 */
[----:B------:R-:W1:Y:S02]  /*46f0*/  SYNCS.PHASECHK.TRANS64.TRYWAIT P2, [UR6+0x20400], R10 ;  /* 0x0204000aff0075a7 */ /* 0x000e640008040146 */
[----:B-1----:R-:W-:Y:S05]  /*4700*/  @!P2 BRA `(.L_x_31) ;  /* 0x0000005c0068a947 */ /* 0x002fea0003800000 */
.L_x_30:
[----:B------:R-:W-:Y:S01]  /*4710*/  ULEA UR11, UR10, UR41, 0xa ;  /* 0x000000290a0b7291 */ /* 0x000fe2000f8e503f */
[----:B------:R-:W-:Y:S01]  /*4720*/  WARPGROUP.ARRIVE ;  /* 0x00000000000079c5 */ /* 0x000fe20000000000 */
[----:B------:R-:W-:Y:S01]  /*4730*/  UMOV UR7, 0x40000040 ;  /* 0x4000004000077882 */ /* 0x000fe20000000000 */
[----:B------:R-:W-:-:S04]  /*4740*/  F2FP.F16.F32.PACK_AB R103, R104, R105 ;  /* 0x000000696867723e */ /* 0x000fc800000000ff */
[----:B------:R-:W-:Y:S02]  /*4750*/  UMOV UR6, UR11 ;  /* 0x0000000b00067c82 */ /* 0x000fe40008000000 */
        /* <DEDUP_REMOVED lines=19> */
.L_x_32:
[----:B------:R-:W-:-:S04]  /*4890*/  ULEA UR6, UR43, UR36, 0x3 ;  /* 0x000000242b067291 */ /* 0x000fc8000f8e183f */
[----:B------:R-:W-:-:S04]  /*48a0*/  UIADD3 UR6, UR6, 0x20428, URZ ;  /* 0x0002042806067890 */ /* 0x000fc8000fffe03f */
[----:B------:R-:W-:-:S09]  /*48b0*/  UPRMT UR6, URZ, 0x654, UR6 ;  /* 0x000006543f067896 */ /* 0x000fd20008000006 */
[----:B------:R-:W-:Y:S01]  /*48c0*/  SYNCS.ARRIVE.TRANS64.RED.A1T0 RZ, [UR6], RZ ;  /* 0x000000ffffff79a7 */ /* 0x000fe20008100406 */
[----:B------:R-:W-:Y:S05]  /*48d0*/  @P1 BRA `(.L_x_33) ;  /* 0x0000000000041947 */ /* 0x000fea0003800000 */
[----:B------:R-:W-:Y:S01]  /*48e0*/  BPT.TRAP 0x1 ;  /* 0x000000040000795c */ /* 0x000fe20000300000 */
.L_x_33:
[----:B------:R-:W-:-:S04]  /*48f0*/  UIADD3 UR43, UR43, 0x1, URZ ;  /* 0x000000012b2b7890 */ /* 0x000fc8000fffe03f */
[----:B------:R-:W-:-:S04]  /*4900*/  UISETP.NE.AND UP0, UPT, UR43, 0x5, UPT ;  /* 0x000000052b00788c */ /* 0x000fc8000bf05270 */
[----:B------:R-:W-:Y:S01]  /*4910*/  USEL UR43, UR43, URZ, UP0 ;  /* 0x0000003f2b2b7287 */ /* 0x000fe20008000000 */
[----:B------:R-:W-:Y:S11]  /*4920*/  @!P0 BRA `(.L_x_34) ;  /* 0x0000000000048947 */ /* 0x000ff60003800000 */
[----:B------:R-:W-:Y:S01]  /*4930*/  BPT.TRAP 0x1 ;  /* 0x000000040000795c */ /* 0x000fe20000300000 */
.L_x_34:
[----:B------:R-:W-:-:S04]  /*4940*/  ULEA UR6, UR43, UR36, 0x3 ;  /* 0x000000242b067291 */ /* 0x000fc8000f8e183f */
[----:B------:R-:W-:-:S04]  /*4950*/  UIADD3 UR6, UR6, 0x20428, URZ ;  /* 0x0002042806067890 */ /* 0x000fc8000fffe03f */
[----:B------:R-:W-:-:S09]  /*4960*/  UPRMT UR6, URZ, 0x654, UR6 ;  /* 0x000006543f067896 */ /* 0x000fd20008000006 */
[----:B------:R-:W-:Y:S01]  /*4970*/  SYNCS.ARRIVE.TRANS64.RED.A1T0 RZ, [UR6], RZ ;  /* 0x000000ffffff79a7 */ /* 0x000fe20008100406 */
[----:B------:R-:W-:Y:S05]  /*4980*/  @P1 BRA `(.L_x_35) ;  /* 0x0000000000041947 */ /* 0x000fea0003800000 */
[----:B------:R-:W-:Y:S01]  /*4990*/  BPT.TRAP 0x1 ;  /* 0x000000040000795c */ /* 0x000fe20000300000 */
.L_x_35:
[----:B------:R-:W-:Y:S01]  /*49a0*/  UIADD3 UR10, UR10, 0x1, URZ ;  /* 0x000000010a0a7890 */ /* 0x000fe2000fffe03f */
[C---:B------:R-:W-:Y:S01]  /*49b0*/  ISETP.GT.AND P2, PT, R7.reuse, 0x2, PT ;  /* 0x000000020700780c */ /* 0x040fe20003f44270 */
[----:B------:R-:W-:Y:S01]  /*49c0*/  UIADD3 UR43, UR43, 0x1, URZ ;  /* 0x000000012b2b7890 */ /* 0x000fe2000fffe03f */
[----:B------:R-:W-:Y:S01]  /*49d0*/  VIADD R7, R7, 0xffffffff ;  /* 0xffffffff07077836 */ /* 0x000fe20000000000 */
[----:B------:R-:W-:Y:S01]  /*49e0*/  UISETP.NE.AND UP1, UPT, UR10, 0x5, UPT ;  /* 0x000000050a00788c */ /* 0x000fe2000bf25270 */
[----:B------:R-:W-:Y:S01]  /*49f0*/  IADD3 R3, R3, 0x40, RZ ;  /* 0x0000004003037810 */ /* 0x000fe20007ffe0ff */
[----:B------:R-:W-:Y:S01]  /*4a00*/  UISETP.NE.AND UP0, UPT, UR43, 0x5, UPT ;  /* 0x000000052b00788c */ /* 0x000fe2000bf05270 */
[----:B-1----:R-:W-:Y:S01]  /*4a10*/  IMAD.MOV.U32 R9, RZ, RZ, R4 ;  /* 0x000000ffff097224 */ /* 0x002fe200078e0004 */
[----:B------:R-:W-:Y:S01]  /*4a20*/  USEL UR6, URZ, 0x1, UP1 ;  /* 0x000000013f067887 */ /* 0x000fe20008800000 */
[----:B------:R-:W-:Y:S01]  /*4a30*/  MOV R11, R5 ;  /* 0x00000005000b7202 */ /* 0x000fe20000000f00 */
[----:B------:R-:W-:-:S02]  /*4a40*/  USEL UR43, UR43, URZ, UP0 ;  /* 0x0000003f2b2b7287 */ /* 0x000fc40008000000 */
[----:B------:R-:W-:Y:S02]  /*4a50*/  USEL UR46, UR10, URZ, UP1 ;  /* 0x0000003f0a2e7287 */ /* 0x000fe40008800000 */
[----:B------:R-:W-:Y:S01]  /*4a60*/  LOP3.LUT R19, R19, UR6, RZ, 0x3c, !PT ;  /* 0x0000000613137c12 */ /* 0x000fe2000f8e3cff */
[----:B------:R-:W-:Y:S09]  /*4a70*/  @P2 BRA `(.L_x_36) ;  /* 0xffffffe4000c2947 */ /* 0x000ff2000383ffff */
.L_x_25:
[----:B------:R-:W-:-:S13]  /*4a80*/  ISETP.GE.AND P2, PT, R7, 0x1, PT ;  /* 0x000000010700780c */ /* 0x000fda0003f46270 */
[----:B------:R-:W-:Y:S05]  /*4a90*/  @!P2 BRA `(.L_x_37) ;  /* 0x000000200008a947 */ /* 0x000fea0003800000 */
[----:B------:R-:W-:Y:S01]  /*4aa0*/  IMAD.MOV.U32 R8, RZ, RZ, R4 ;  /* 0x000000ffff087224 */ /* 0x000fe200078e0004 */
[----:B------:R-:W-:Y:S01]  /*4ab0*/  MOV R9, R5 ;  /* 0x0000000500097202 */ /* 0x000fe20000000f00 */
[----:B------:R-:W-:Y:S01]  /*4ac0*/  ULDC UR59, c[0x0][0x28c] ;  /* 0x0000a300003b7ab9 */ /* 0x000fe20000000800 */
[----:B------:R-:W-:-:S05]  /*4ad0*/  ULDC UR58, c[0x0][0x604] ;  /* 0x00018100003a7ab9 */ /* 0x000fca0000000800 */
.L_x_48:
[----:B------:R-:W-:Y:S05]  /*4ae0*/  @!P0 BRA `(.L_x_38) ;  /* 0x0000000000048947 */ /* 0x000fea0003800000 */
[----:B------:R-:W-:Y:S01]  /*4af0*/  BPT.TRAP 0x1 ;  /* 0x000000040000795c */ /* 0x000fe20000300000 */
.L_x_38:
[----:B------:R-:W-:Y:S01]  /*4b00*/  ULEA UR6, UR46, UR36, 0x3 ;  /* 0x000000242e067291 */ /* 0x000fe2000f8e183f */
[----:B------:R-:W-:-:S08]  /*4b10*/  SHF.L.U32 R4, R19, 0x1f, RZ ;  /* 0x0000001f13047819 */ /* 0x000fd000000006ff */
[----:B------:R-:W1:Y:S02]  /*4b20*/  SYNCS.PHASECHK.TRANS64.TRYWAIT P2, [UR6+0x20400], R4 ;  /* 0x02040004ff0075a7 */ /* 0x000e640008040146 */
[----:B-1----:R-:W-:Y:S05]  /*4b30*/  @!P2 BRA `(.L_x_39) ;  /* 0x000000580074a947 */ /* 0x002fea0003800000 */
.L_x_130:
        /* <DEDUP_REMOVED lines=47> */
.L_x_40:
[C---:B-1----:R-:W-:Y:S01]  /*4e30*/  VIADD R4, R3.reuse, 0x1 ;  /* 0x0000000103047836 */ /* 0x042fe20000000000 */
[C---:B------:R-:W-:Y:S01]  /*4e40*/  IADD3 R5, R3.reuse, 0x8, RZ ;  /* 0x0000000803057810 */ /* 0x040fe20007ffe0ff */
[C---:B------:R-:W-:Y:S01]  /*4e50*/  VIADD R10, R3.reuse, 0x9 ;  /* 0x00000009030a7836 */ /* 0x040fe20000000000 */
[C---:B------:R-:W-:Y:S01]  /*4e60*/  ISETP.GE.AND P5, PT, R3.reuse, UR59, PT ;  /* 0x0000003b03007c0c */ /* 0x040fe2000bfa6270 */
[----:B------:R-:W-:Y:S01]  /*4e70*/  ULEA UR6, UR10, UR36, 0x3 ;  /* 0x000000240a067291 */ /* 0x000fe2000f8e183f */
[----:B------:R-:W-:Y:S02]  /*4e80*/  ISETP.GE.AND P6, PT, R4, UR59, PT ;  /* 0x0000003b04007c0c */ /* 0x000fe4000bfc6270 */
[----:B------:R-:W-:Y:S02]  /*4e90*/  IADD3 R4, R3, 0x10, RZ ;  /* 0x0000001003047810 */ /* 0x000fe40007ffe0ff */
[----:B------:R-:W-:Y:S02]  /*4ea0*/  ISETP.GE.AND P3, PT, R5, UR59, PT ;  /* 0x0000003b05007c0c */ /* 0x000fe4000bf66270 */
[----:B------:R-:W-:Y:S01]  /*4eb0*/  ISETP.GE.AND P4, PT, R4, UR59, PT ;  /* 0x0000003b04007c0c */ /* 0x000fe2000bf86270 */
[C---:B------:R-:W-:Y:S01]  /*4ec0*/  VIADD R4, R3.reuse, 0x11 ;  /* 0x0000001103047836 */ /* 0x040fe20000000000 */
[----:B------:R-:W-:-:S02]  /*4ed0*/  IADD3 R5, R3, 0x18, RZ ;  /* 0x0000001803057810 */ /* 0x000fc40007ffe0ff */
[----:B------:R-:W-:Y:S02]  /*4ee0*/  FSEL R90, R90, -INF , !P5 ;  /* 0xff8000005a5a7808 */ /* 0x000fe40006800000 */
[----:B------:R-:W-:Y:S02]  /*4ef0*/  FSEL R89, R89, -INF , !P6 ;  /* 0xff80000059597808 */ /* 0x000fe40007000000 */
[----:B------:R-:W-:Y:S02]  /*4f00*/  FSEL R91, R91, -INF , !P6 ;  /* 0xff8000005b5b7808 */ /* 0x000fe40007000000 */
[----:B------:R-:W-:Y:S01]  /*4f10*/  ISETP.GE.AND P6, PT, R5, UR59, PT ;  /* 0x0000003b05007c0c */ /* 0x000fe2000bfc6270 */
[----:B------:R-:W-:Y:S01]  /*4f20*/  VIADD R5, R3, 0x19 ;  /* 0x0000001903057836 */ /* 0x000fe20000000000 */
[----:B------:R-:W-:Y:S02]  /*4f30*/  FSEL R11, R88, -INF , !P5 ;  /* 0xff800000580b7808 */ /* 0x000fe40006800000 */
[----:B------:R-:W-:-:S02]  /*4f40*/  ISETP.GE.AND P5, PT, R4, UR59, PT ;  /* 0x0000003b04007c0c */ /* 0x000fc4000bfa6270 */
[----:B------:R-:W-:Y:S02]  /*4f50*/  FMNMX R4, R90, R9, !PT ;  /* 0x000000095a047209 */ /* 0x000fe40007800000 */
[----:B------:R-:W-:Y:S02]  /*4f60*/  FSEL R92, R92, -INF , !P3 ;  /* 0xff8000005c5c7808 */ /* 0x000fe40005800000 */
[----:B------:R-:W-:Y:S02]  /*4f70*/  FSEL R94, R94, -INF , !P3 ;  /* 0xff8000005e5e7808 */ /* 0x000fe40005800000 */
[----:B------:R-:W-:Y:S02]  /*4f80*/  ISETP.GE.AND P3, PT, R5, UR59, PT ;  /* 0x0000003b05007c0c */ /* 0x000fe4000bf66270 */
[----:B------:R-:W-:Y:S02]  /*4f90*/  ISETP.GE.AND P2, PT, R10, UR59, PT ;  /* 0x0000003b0a007c0c */ /* 0x000fe4000bf46270 */
[----:B------:R-:W-:-:S02]  /*4fa0*/  FMNMX R5, R91, R4, !PT ;  /* 0x000000045b057209 */ /* 0x000fc40007800000 */
[----:B------:R-:W-:Y:S02]  /*4fb0*/  FSEL R95, R95, -INF , !P2 ;  /* 0xff8000005f5f7808 */ /* 0x000fe40005000000 */
[----:B------:R-:W-:Y:S02]  /*4fc0*/  FMNMX R4, R94, R5, !PT ;  /* 0x000000055e047209 */ /* 0x000fe40007800000 */
[----:B------:R-:W-:Y:S02]  /*4fd0*/  FSEL R98, R98, -INF , !P4 ;  /* 0xff80000062627808 */ /* 0x000fe40006000000 */
[----:B------:R-:W-:Y:S02]  /*4fe0*/  FMNMX R5, R95, R4, !PT ;  /* 0x000000045f057209 */ /* 0x000fe40007800000 */
[----:B------:R-:W-:Y:S02]  /*4ff0*/  IADD3 R10, R3, 0x20, RZ ;  /* 0x00000020030a7810 */ /* 0x000fe40007ffe0ff */
[----:B------:R-:W-:-:S02]  /*5000*/  FSEL R99, R99, -INF , !P5 ;  /* 0xff80000063637808 */ /* 0x000fc40006800000 */
[----:B------:R-:W-:Y:S02]  /*5010*/  FMNMX R4, R98, R5, !PT ;  /* 0x0000000562047209 */ /* 0x000fe40007800000 */
[----:B------:R-:W-:Y:S02]  /*5020*/  FSEL R93, R93, -INF , !P2 ;  /* 0xff8000005d5d7808 */ /* 0x000fe40005000000 */
[----:B------:R-:W-:Y:S01]  /*5030*/  ISETP.GE.AND P2, PT, R10, UR59, PT ;  /* 0x0000003b0a007c0c */ /* 0x000fe2000bf46270 */
[----:B------:R-:W-:Y:S01]  /*5040*/  VIADD R10, R3, 0x21 ;  /* 0x00000021030a7836 */ /* 0x000fe20000000000 */
[----:B------:R-:W-:Y:S02]  /*5050*/  FSEL R102, R102, -INF , !P6 ;  /* 0xff80000066667808 */ /* 0x000fe40007000000 */
[----:B------:R-:W-:Y:S02]  /*5060*/  FMNMX R5, R99, R4, !PT ;  /* 0x0000000463057209 */ /* 0x000fe40007800000 */
[----:B------:R-:W-:-:S02]  /*5070*/  FSEL R97, R97, -INF , !P5 ;  /* 0xff80000061617808 */ /* 0x000fc40006800000 */
[----:B------:R-:W-:Y:S02]  /*5080*/  FSEL R103, R103, -INF , !P3 ;  /* 0xff80000067677808 */ /* 0x000fe40005800000 */
[----:B------:R-:W-:Y:S02]  /*5090*/  FMNMX R4, R102, R5, !PT ;  /* 0x0000000566047209 */ /* 0x000fe40007800000 */
[----:B------:R-:W-:Y:S02]  /*50a0*/  ISETP.GE.AND P5, PT, R10, UR59, PT ;  /* 0x0000003b0a007c0c */ /* 0x000fe4000bfa6270 */
[C---:B------:R-:W-:Y:S02]  /*50b0*/  IADD3 R10, R3.reuse, 0x29, RZ ;  /* 0x00000029030a7810 */ /* 0x040fe40007ffe0ff */
[----:B------:R-:W-:Y:S02]  /*50c0*/  IADD3 R12, R3, 0x28, RZ ;  /* 0x00000028030c7810 */ /* 0x000fe40007ffe0ff */
[----:B------:R-:W-:-:S02]  /*50d0*/  FSEL R106, R106, -INF , !P2 ;  /* 0xff8000006a6a7808 */ /* 0x000fc40005000000 */
[----:B------:R-:W-:Y:S02]  /*50e0*/  FMNMX R5, R103, R4, !PT ;  /* 0x0000000467057209 */ /* 0x000fe40007800000 */
[----:B------:R-:W-:Y:S02]  /*50f0*/  FSEL R100, R100, -INF , !P6 ;  /* 0xff80000064647808 */ /* 0x000fe40007000000 */
[----:B------:R-:W-:Y:S01]  /*5100*/  ISETP.GE.AND P6, PT, R10, UR59, PT ;  /* 0x0000003b0a007c0c */ /* 0x000fe2000bfc6270 */
[----:B------:R-:W-:Y:S01]  /*5110*/  VIADD R10, R3, 0x30 ;  /* 0x00000030030a7836 */ /* 0x000fe20000000000 */
[----:B------:R-:W-:Y:S02]  /*5120*/  FSEL R96, R96, -INF , !P4 ;  /* 0xff80000060607808 */ /* 0x000fe40006000000 */
[----:B------:R-:W-:Y:S02]  /*5130*/  ISETP.GE.AND P4, PT, R12, UR59, PT ;  /* 0x0000003b0c007c0c */ /* 0x000fe4000bf86270 */
[----:B------:R-:W-:-:S02]  /*5140*/  FSEL R107, R107, -INF , !P5 ;  /* 0xff8000006b6b7808 */ /* 0x000fc40006800000 */
[----:B------:R-:W-:Y:S02]  /*5150*/  FMNMX R4, R106, R5, !PT ;  /* 0x000000056a047209 */ /* 0x000fe40007800000 */
[----:B------:R-:W-:Y:S02]  /*5160*/  FSEL R101, R101, -INF , !P3 ;  /* 0xff80000065657808 */ /* 0x000fe40005800000 */
[----:B------:R-:W-:Y:S02]  /*5170*/  ISETP.GE.AND P3, PT, R10, UR59, PT ;  /* 0x0000003b0a007c0c */ /* 0x000fe4000bf66270 */
[----:B------:R-:W-:Y:S02]  /*5180*/  FSEL R110, R110, -INF , !P4 ;  /* 0xff8000006e6e7808 */ /* 0x000fe40006000000 */
[----:B------:R-:W-:Y:S02]  /*5190*/  FMNMX R5, R107, R4, !PT ;  /* 0x000000046b057209 */ /* 0x000fe40007800000 */
[----:B------:R-:W-:-:S02]  /*51a0*/  IADD3 R10, R3, 0x31, RZ ;  /* 0x00000031030a7810 */ /* 0x000fc40007ffe0ff */
[----:B------:R-:W-:Y:S02]  /*51b0*/  FSEL R104, R104, -INF , !P2 ;  /* 0xff80000068687808 */ /* 0x000fe40005000000 */
[----:B------:R-:W-:Y:S02]  /*51c0*/  FSEL R111, R111, -INF , !P6 ;  /* 0xff8000006f6f7808 */ /* 0x000fe40007000000 */
[----:B------:R-:W-:Y:S02]  /*51d0*/  FMNMX R4, R110, R5, !PT ;  /* 0x000000056e047209 */ /* 0x000fe40007800000 */
[----:B------:R-:W-:Y:S02]  /*51e0*/  ISETP.GE.AND P2, PT, R10, UR59, PT ;  /* 0x0000003b0a007c0c */ /* 0x000fe4000bf46270 */
        /* <DEDUP_REMOVED lines=9> */
[----:B------:R-:W-:Y:S02]  /*5280*/  ISETP.GE.AND P4, PT, R10, UR59, PT ;  /* 0x0000003b0a007c0c */ /* 0x000fe4000bf86270 */
[----:B------:R-:W-:Y:S02]  /*5290*/  FSEL R118, R118, -INF , !P5 ;  /* 0xff80000076767808 */ /* 0x000fe40006800000 */
[----:B------:R-:W-:Y:S02]  /*52a0*/  FMNMX R5, R115, R4, !PT ;  /* 0x0000000473057209 */ /* 0x000fe40007800000 */
[----:B------:R-:W-:Y:S02]  /*52b0*/  FSEL R119, R119, -INF , !P4 ;  /* 0xff80000077777808 */ /* 0x000fe40006000000 */
[----:B------:R-:W-:Y:S02]  /*52c0*/  FMNMX R4, R118, R5, !PT ;  /* 0x0000000576047209 */ /* 0x000fe40007800000 */
[----:B------:R-:W-:-:S02]  /*52d0*/  P2R R13, PR, RZ, 0x2 ;  /* 0x00000002ff0d7803 */ /* 0x000fc40000000000 */
[----:B------:R-:W-:Y:S02]  /*52e0*/  FMNMX R10, R119, R4, !PT ;  /* 0x00000004770a7209 */ /* 0x000fe40007800000 */
[----:B------:R-:W-:Y:S02]  /*52f0*/  FMNMX R4, R11, R8, !PT ;  /* 0x000000080b047209 */ /* 0x000fe40007800000 */
[----:B------:R-:W-:Y:S01]  /*5300*/  FSEL R109, R109, -INF , !P6 ;  /* 0xff8000006d6d7808 */ /* 0x000fe20007000000 */
[----:B------:R-:W1:Y:S01]  /*5310*/  SHFL.BFLY PT, R5, R10, 0x1, 0x1f ;  /* 0x0c201f000a057f89 */ /* 0x000e6200000e0000 */
[----:B------:R-:W-:Y:S02]  /*5320*/  FSEL R112, R112, -INF , !P3 ;  /* 0xff80000070707808 */ /* 0x000fe40005800000 */
[----:B------:R-:W-:Y:S02]  /*5330*/  FSEL R116, R116, -INF , !P5 ;  /* 0xff80000074747808 */ /* 0x000fe40006800000 */
[----:B------:R-:W-:-:S02]  /*5340*/  FSEL R113, R113, -INF , !P2 ;  /* 0xff80000071717808 */ /* 0x000fc40005000000 */
[----:B------:R-:W-:Y:S02]  /*5350*/  FSEL R117, R117, -INF , !P4 ;  /* 0xff80000075757808 */ /* 0x000fe40006000000 */
[----:B-1----:R-:W-:-:S05]  /*5360*/  FMNMX R12, R10, R5, !PT ;  /* 0x000000050a0c7209 */ /* 0x002fca0007800000 */
[----:B------:R-:W1:Y:S02]  /*5370*/  SHFL.BFLY PT, R5, R12, 0x2, 0x1f ;  /* 0x0c401f000c057f89 */ /* 0x000e6400000e0000 */
[----:B-1----:R-:W-:-:S04]  /*5380*/  FMNMX R5, R12, R5, !PT ;  /* 0x000000050c057209 */ /* 0x002fc80007800000 */
[----:B------:R-:W-:-:S04]  /*5390*/  FSETP.NEU.AND P1, PT, R5, -INF , PT ;  /* 0xff8000000500780b */ /* 0x000fc80003f2d000 */
[----:B------:R-:W-:Y:S02]  /*53a0*/  FSEL R14, R5, RZ, P1 ;  /* 0x000000ff050e7208 */ /* 0x000fe40000800000 */
[----:B------:R-:W-:Y:S02]  /*53b0*/  ISETP.NE.AND P1, PT, R13, RZ, PT ;  /* 0x000000ff0d00720c */ /* 0x000fe40003f25270 */
[----:B------:R-:W-:Y:S01]  /*53c0*/  FMNMX R13, R89, R4, !PT ;  /* 0x00000004590d7209 */ /* 0x000fe20007800000 */
[C---:B------:R-:W-:Y:S01]  /*53d0*/  FMUL R10, R14.reuse, UR58 ;  /* 0x0000003a0e0a7c20 */ /* 0x040fe20008400000 */
[----:B------:R-:W-:Y:S02]  /*53e0*/  FADD R14, -R14, R9 ;  /* 0x000000090e0e7221 */ /* 0x000fe40000000100 */
[----:B------:R-:W-:Y:S01]  /*53f0*/  FMNMX R4, R92, R13, !PT ;  /* 0x0000000d5c047209 */ /* 0x000fe20007800000 */
[--C-:B------:R-:W-:Y:S01]  /*5400*/  FFMA R90, R90, UR58, -R10.reuse ;  /* 0x0000003a5a5a7c23 */ /* 0x100fe2000800080a */
[--C-:B------:R-:W-:Y:S01]  /*5410*/  FFMA R91, R91, UR58, -R10.reuse ;  /* 0x0000003a5b5b7c23 */ /* 0x100fe2000800080a */
        /* <DEDUP_REMOVED lines=16> */
[----:B------:R-:W-:Y:S01]  /*5520*/  @!P6 FMUL R90, R90, 0.5 ;  /* 0x3f0000005a5ae820 */ /* 0x000fe20000400000 */
[----:B------:R-:W-:Y:S01]  /*5530*/  FMNMX R13, R101, R4, !PT ;  /* 0x00000004650d7209 */ /* 0x000fe20007800000 */
[--C-:B------:R-:W-:Y:S01]  /*5540*/  FFMA R21, R111, UR58, -R10.reuse ;  /* 0x0000003a6f157c23 */ /* 0x100fe2000800080a */
[----:B------:R-:W-:Y:S01]  /*5550*/  FSETP.GEU.AND P2, PT, R94, -126, PT ;  /* 0xc2fc00005e00780b */ /* 0x000fe20003f4e000 */
[----:B------:R-:W-:Y:S01]  /*5560*/  @!P3 FMUL R91, R91, 0.5 ;  /* 0x3f0000005b5bb820 */ /* 0x000fe20000400000 */
[----:B------:R-:W-:Y:S01]  /*5570*/  FMNMX R4, R104, R13, !PT ;  /* 0x0000000d68047209 */ /* 0x000fe20007800000 */
[----:B------:R-:W1:Y:S01]  /*5580*/  MUFU.EX2 R120, R90 ;  /* 0x0000005a00787308 */ /* 0x000e620000000800 */
[--C-:B------:R-:W-:Y:S01]  /*5590*/  FFMA R115, R115, UR58, -R10.reuse ;  /* 0x0000003a73737c23 */ /* 0x100fe2000800080a */
[----:B------:R-:W-:Y:S01]  /*55a0*/  @!P5 FMUL R95, R95, 0.5 ;  /* 0x3f0000005f5fd820 */ /* 0x000fe20000400000 */
[----:B------:R-:W-:Y:S01]  /*55b0*/  FMNMX R13, R105, R4, !PT ;  /* 0x00000004690d7209 */ /* 0x000fe20007800000 */
[--C-:B------:R-:W-:Y:S01]  /*55c0*/  FFMA R23, R114, UR58, -R10.reuse ;  /* 0x0000003a72177c23 */ /* 0x100fe2000800080a */
[----:B------:R-:W-:Y:S01]  /*55d0*/  FFMA R119, R119, UR58, -R10 ;  /* 0x0000003a77777c23 */ /* 0x000fe2000800080a */
[----:B------:R-:W-:Y:S01]  /*55e0*/  @!P4 FMUL R98, R98, 0.5 ;  /* 0x3f0000006262c820 */ /* 0x000fe20000400000 */
[----:B------:R-:W-:Y:S01]  /*55f0*/  FMNMX R4, R108, R13, !PT ;  /* 0x0000000d6c047209 */ /* 0x000fe20007800000 */
[----:B------:R-:W2:Y:S01]  /*5600*/  MUFU.EX2 R121, R91 ;  /* 0x0000005b00797308 */ /* 0x000ea20000000800 */
[----:B------:R-:W-:Y:S01]  /*5610*/  FMUL R14, R14, UR58 ;  /* 0x0000003a0e0e7c20 */ /* 0x000fe20008400000 */
[----:B------:R-:W-:Y:S01]  /*5620*/  @!P2 FMUL R94, R94, 0.5 ;  /* 0x3f0000005e5ea820 */ /* 0x000fe20000400000 */
[----:B------:R-:W-:-:S04]  /*5630*/  FMNMX R13, R109, R4, !PT ;  /* 0x000000046d0d7209 */ /* 0x000fc80007800000 */
[----:B------:R-:W-:Y:S01]  /*5640*/  FMNMX R4, R112, R13, !PT ;  /* 0x0000000d70047209 */ /* 0x000fe20007800000 */
[----:B------:R-:W3:Y:S01]  /*5650*/  MUFU.EX2 R99, R95 ;  /* 0x0000005f00637308 */ /* 0x000ee20000000800 */
[----:B-1----:R-:W-:Y:S01]  /*5660*/  @!P6 FMUL R120, R120, R120 ;  /* 0x000000787878e220 */ /* 0x002fe20000400000 */
[----:B------:R-:W-:Y:S02]  /*5670*/  FSETP.GEU.AND P6, PT, R12, -126, PT ;  /* 0xc2fc00000c00780b */ /* 0x000fe40003fce000 */
[----:B------:R-:W-:-:S04]  /*5680*/  FMNMX R13, R113, R4, !PT ;  /* 0x00000004710d7209 */ /* 0x000fc80007800000 */
[----:B------:R-:W-:Y:S01]  /*5690*/  FMNMX R4, R116, R13, !PT ;  /* 0x0000000d74047209 */ /* 0x000fe20007800000 */
[----:B--2---:R-:W-:Y:S01]  /*56a0*/  @!P3 FMUL R121, R121, R121 ;  /* 0x000000797979b220 */ /* 0x004fe20000400000 */
[----:B------:R-:W1:Y:S01]  /*56b0*/  MUFU.EX2 R123, R98 ;  /* 0x00000062007b7308 */ /* 0x000e620000000800 */
[----:B------:R-:W-:Y:S02]  /*56c0*/  FSETP.GEU.AND P3, PT, R102, -126, PT ;  /* 0xc2fc00006600780b */ /* 0x000fe40003f6e000 */
[----:B------:R-:W-:Y:S02]  /*56d0*/  FMNMX R4, R117, R4, !PT ;  /* 0x0000000475047209 */ /* 0x000fe40007800000 */
[----:B------:R-:W-:Y:S01]  /*56e0*/  @!P6 FMUL R12, R12, 0.5 ;  /* 0x3f0000000c0ce820 */ /* 0x000fe20000400000 */
[----:B---3--:R-:W-:Y:S02]  /*56f0*/  @!P5 FMUL R99, R99, R99 ;  /* 0x000000636363d220 */ /* 0x008fe40000400000 */
[----:B------:R-:W2:Y:S01]  /*5700*/  SHFL.BFLY PT, R13, R4, 0x1, 0x1f ;  /* 0x0c201f00040d7f89 */ /* 0x000ea200000e0000 */
[----:B------:R-:W3:Y:S01]  /*5710*/  MUFU.EX2 R122, R94 ;  /* 0x0000005e007a7308 */ /* 0x000ee20000000800 */
[----:B------:R-:W-:-:S04]  /*5720*/  FSETP.GEU.AND P5, PT, R15, -126, PT ;  /* 0xc2fc00000f00780b */ /* 0x000fc80003fae000 */
[----:B------:R-:W-:-:S03]  /*5730*/  @!P3 FMUL R102, R102, 0.5 ;  /* 0x3f0000006666b820 */ /* 0x000fc60000400000 */
[----:B------:R4:W5:Y:S01]  /*5740*/  MUFU.EX2 R106, R12 ;  /* 0x0000000c006a7308 */ /* 0x0009620000000800 */
[----:B-1----:R-:W-:Y:S01]  /*5750*/  @!P4 FMUL R123, R123, R123 ;  /* 0x0000007b7b7bc220 */ /* 0x002fe20000400000 */
[----:B------:R-:W-:-:S04]  /*5760*/  FSETP.GEU.AND P4, PT, R20, -126, PT ;  /* 0xc2fc00001400780b */ /* 0x000fc80003f8e000 */
[----:B------:R-:W-:Y:S02]  /*5770*/  @!P5 FMUL R15, R15, 0.5 ;  /* 0x3f0000000f0fd820 */ /* 0x000fe40000400000 */
[----:B------:R-:W1:Y:S01]  /*5780*/  MUFU.EX2 R107, R102 ;  /* 0x00000066006b7308 */ /* 0x000e620000000800 */
[----:B---3--:R-:W-:Y:S01]  /*5790*/  @!P2 FMUL R122, R122, R122 ;  /* 0x0000007a7a7aa220 */ /* 0x008fe20000400000 */
[----:B------:R-:W-:Y:S01]  /*57a0*/  FSETP.GEU.AND P2, PT, R103, -126, PT ;  /* 0xc2fc00006700780b */ /* 0x000fe20003f4e000 */
[----:B----4-:R-:W-:Y:S01]  /*57b0*/  FFMA R12, R110, UR58, -R10 ;  /* 0x0000003a6e0c7c23 */ /* 0x010fe2000800080a */
[----:B--2---:R-:W-:-:S04]  /*57c0*/  FMNMX R4, R4, R13, !PT ;  /* 0x0000000d04047209 */ /* 0x004fc80007800000 */
[----:B------:R2:W3:Y:S01]  /*57d0*/  MUFU.EX2 R125, R15 ;  /* 0x0000000f007d7308 */ /* 0x0004e20000000800 */
[----:B------:R-:W-:Y:S01]  /*57e0*/  @!P4 FMUL R20, R20, 0.5 ;  /* 0x3f0000001414c820 */ /* 0x000fe20000400000 */
[----:B-----5:R-:W-:Y:S01]  /*57f0*/  @!P6 FMUL R106, R106, R106 ;  /* 0x0000006a6a6ae220 */ /* 0x020fe20000400000 */
[----:B------:R-:W-:Y:S01]  /*5800*/  FSETP.GEU.AND P6, PT, R12, -126, PT ;  /* 0xc2fc00000c00780b */ /* 0x000fe20003fce000 */
[----:B------:R-:W4:Y:S03]  /*5810*/  SHFL.BFLY PT, R13, R4, 0x2, 0x1f ;  /* 0x0c401f00040d7f89 */ /* 0x000f2600000e0000 */
[----:B------:R-:W-:Y:S01]  /*5820*/  @!P2 FMUL R103, R103, 0.5 ;  /* 0x3f0000006767a820 */ /* 0x000fe20000400000 */
[----:B------:R-:W5:Y:S01]  /*5830*/  MUFU.EX2 R110, R20 ;  /* 0x00000014006e7308 */ /* 0x000f620000000800 */
[----:B-1----:R-:W-:Y:S01]  /*5840*/  @!P3 FMUL R107, R107, R107 ;  /* 0x0000006b6b6bb220 */ /* 0x002fe20000400000 */
[----:B------:R-:W-:Y:S01]  /*5850*/  FSETP.GEU.AND P3, PT, R21, -126, PT ;  /* 0xc2fc00001500780b */ /* 0x000fe20003f6e000 */
[----:B--2---:R-:W-:-:S05]  /*5860*/  FFMA R15, R118, UR58, -R10 ;  /* 0x0000003a760f7c23 */ /* 0x004fca000800080a */
[----:B------:R-:W1:Y:S01]  /*5870*/  MUFU.EX2 R124, R103 ;  /* 0x00000067007c7308 */ /* 0x000e620000000800 */
[----:B------:R-:W-:Y:S01]  /*5880*/  @!P6 FMUL R12, R12, 0.5 ;  /* 0x3f0000000c0ce820 */ /* 0x000fe20000400000 */
[----:B---3--:R-:W-:Y:S01]  /*5890*/  @!P5 FMUL R125, R125, R125 ;  /* 0x0000007d7d7dd220 */ /* 0x008fe20000400000 */
[----:B------:R-:W-:-:S04]  /*58a0*/  FSETP.GEU.AND P5, PT, R115, -126, PT ;  /* 0xc2fc00007300780b */ /* 0x000fc80003fae000 */
[----:B------:R-:W-:Y:S01]  /*58b0*/  @!P3 FMUL R21, R21, 0.5 ;  /* 0x3f0000001515b820 */ /* 0x000fe20000400000 */
[----:B------:R-:W2:Y:S01]  /*58c0*/  MUFU.EX2 R111, R12 ;  /* 0x0000000c006f7308 */ /* 0x000ea20000000800 */
[----:B-----5:R-:W-:Y:S01]  /*58d0*/  @!P4 FMUL R110, R110, R110 ;  /* 0x0000006e6e6ec220 */ /* 0x020fe20000400000 */
[----:B----4-:R-:W-:-:S06]  /*58e0*/  FMNMX R4, R4, R13, !PT ;  /* 0x0000000d04047209 */ /* 0x010fcc0007800000 */
[----:B------:R-:W3:Y:S01]  /*58f0*/  MUFU.EX2 R114, R21 ;  /* 0x0000001500727308 */ /* 0x000ee20000000800 */
[----:B------:R-:W-:Y:S01]  /*5900*/  FSETP.NEU.AND P4, PT, R4, -INF , PT ;  /* 0xff8000000400780b */ /* 0x000fe20003f8d000 */
[----:B-1----:R-:W-:Y:S01]  /*5910*/  @!P2 FMUL R124, R124, R124 ;  /* 0x0000007c7c7ca220 */ /* 0x002fe20000400000 */
[----:B------:R-:W-:Y:S01]  /*5920*/  FSETP.GEU.AND P2, PT, R23, -126, PT ;  /* 0xc2fc00001700780b */ /* 0x000fe20003f4e000 */
[----:B------:R-:W-:Y:S01]  /*5930*/  @!P5 FMUL R115, R115, 0.5 ;  /* 0x3f0000007373d820 */ /* 0x000fe20000400000 */
[----:B------:R-:W-:Y:S02]  /*5940*/  FSEL R13, R4, RZ, P4 ;  /* 0x000000ff040d7208 */ /* 0x000fe40002000000 */
[----:B------:R-:W-:Y:S01]  /*5950*/  FSETP.GEU.AND P4, PT, R15, -126, PT ;  /* 0xc2fc00000f00780b */ /* 0x000fe20003f8e000 */
[----:B--2---:R-:W-:Y:S02]  /*5960*/  @!P6 FMUL R111, R111, R111 ;  /* 0x0000006f6f6fe220 */ /* 0x004fe40000400000 */
[----:B------:R-:W-:Y:S01]  /*5970*/  FMUL R10, R13, UR58 ;  /* 0x0000003a0d0a7c20 */ /* 0x000fe20008400000 */
[----:B------:R-:W1:Y:S01]  /*5980*/  MUFU.EX2 R115, R115 ;  /* 0x0000007300737308 */ /* 0x000e620000000800 */
[----:B------:R-:W-:Y:S01]  /*5990*/  FSETP.GEU.AND P6, PT, R119, -126, PT ;  /* 0xc2fc00007700780b */ /* 0x000fe20003fce000 */
[----:B------:R-:W-:Y:S01]  /*59a0*/  FADD R13, -R13, R8 ;  /* 0x000000080d0d7221 */ /* 0x000fe20000000100 */
[--C-:B------:R-:W-:Y:S01]  /*59b0*/  FFMA R11, R11, UR58, -R10.reuse ;  /* 0x0000003a0b0b7c23 */ /* 0x100fe2000800080a */
[--C-:B------:R-:W-:Y:S01]  /*59c0*/  FFMA R92, R92, UR58, -R10.reuse ;  /* 0x0000003a5c5c7c23 */ /* 0x100fe2000800080a */
[----:B------:R-:W-:Y:S01]  /*59d0*/  @!P2 FMUL R23, R23, 0.5 ;  /* 0x3f0000001717a820 */ /* 0x000fe20000400000 */
[----:B---3--:R-:W-:Y:S01]  /*59e0*/  @!P3 FMUL R114, R114, R114 ;  /* 0x000000727272b220 */ /* 0x008fe20000400000 */
[--C-:B------:R-:W-:Y:S01]  /*59f0*/  FFMA R89, R89, UR58, -R10.reuse ;  /* 0x0000003a59597c23 */ /* 0x100fe2000800080a */
[----:B------:R-:W-:Y:S01]  /*5a00*/  FSETP.GEU.AND P3, PT, R11, -126, PT ;  /* 0xc2fc00000b00780b */ /* 0x000fe20003f6e000 */
[----:B------:R-:W2:Y:S01]  /*5a10*/  MUFU.EX2 R118, R23 ;  /* 0x0000001700767308 */ /* 0x000ea20000000800 */
[----:B------:R-:W-:Y:S01]  /*5a20*/  @!P4 FMUL R15, R15, 0.5 ;  /* 0x3f0000000f0fc820 */ /* 0x000fe20000400000 */
[--C-:B------:R-:W-:Y:S01]  /*5a30*/  FFMA R96, R96, UR58, -R10.reuse ;  /* 0x0000003a60607c23 */ /* 0x100fe2000800080a */
[--C-:B------:R-:W-:Y:S01]  /*5a40*/  FFMA R97, R97, UR58, -R10.reuse ;  /* 0x0000003a61617c23 */ /* 0x100fe2000800080a */
[--C-:B------:R-:W-:Y:S01]  /*5a50*/  FFMA R93, R93, UR58, -R10.reuse ;  /* 0x0000003a5d5d7c23 */ /* 0x100fe2000800080a */
[----:B------:R-:W-:Y:S01]  /*5a60*/  @!P6 FMUL R119, R119, 0.5 ;  /* 0x3f0000007777e820 */ /* 0x000fe20000400000 */
[--C-:B------:R-:W-:Y:S01]  /*5a70*/  FFMA R101, R101, UR58, -R10.reuse ;  /* 0x0000003a65657c23 */ /* 0x100fe2000800080a */
[--C-:B------:R-:W-:Y:S01]  /*5a80*/  FFMA R100, R100, UR58, -R10.reuse ;  /* 0x0000003a64647c23 */ /* 0x100fe2000800080a */
[----:B-1----:R-:W-:Y:S01]  /*5a90*/  @!P5 FMUL R115, R115, R115 ;  /* 0x000000737373d220 */ /* 0x002fe20000400000 */
[----:B------:R-:W-:Y:S01]  /*5aa0*/  FSETP.GEU.AND P5, PT, R92, -126, PT ;  /* 0xc2fc00005c00780b */ /* 0x000fe20003fae000 */
[----:B------:R-:W1:Y:S01]  /*5ab0*/  MUFU.EX2 R126, R15 ;  /* 0x0000000f007e7308 */ /* 0x000e620000000800 */
[--C-:B------:R-:W-:Y:S01]  /*5ac0*/  FFMA R104, R104, UR58, -R10.reuse ;  /* 0x0000003a68687c23 */ /* 0x100fe2000800080a */
[----:B------:R-:W-:Y:S01]  /*5ad0*/  @!P3 FMUL R11, R11, 0.5 ;  /* 0x3f0000000b0bb820 */ /* 0x000fe20000400000 */
[--C-:B------:R-:W-:Y:S01]  /*5ae0*/  FFMA R105, R105, UR58, -R10.reuse ;  /* 0x0000003a69697c23 */ /* 0x100fe2000800080a */
[--C-:B------:R-:W-:Y:S01]  /*5af0*/  FFMA R108, R108, UR58, -R10.reuse ;  /* 0x0000003a6c6c7c23 */ /* 0x100fe2000800080a */
[--C-:B------:R-:W-:Y:S01]  /*5b00*/  FFMA R112, R112, UR58, -R10.reuse ;  /* 0x0000003a70707c23 */ /* 0x100fe2000800080a */
[--C-:B------:R-:W-:Y:S01]  /*5b10*/  FFMA R109, R109, UR58, -R10.reuse ;  /* 0x0000003a6d6d7c23 */ /* 0x100fe2000800080a */
[----:B--2---:R-:W-:Y:S01]  /*5b20*/  @!P2 FMUL R118, R118, R118 ;  /* 0x000000767676a220 */ /* 0x004fe20000400000 */
[----:B------:R-:W2:Y:S01]  /*5b30*/  MUFU.EX2 R119, R119 ;  /* 0x0000007700777308 */ /* 0x000ea20000000800 */
[----:B------:R-:W-:Y:S01]  /*5b40*/  FSETP.GEU.AND P2, PT, R89, -126, PT ;  /* 0xc2fc00005900780b */ /* 0x000fe20003f4e000 */
[--C-:B------:R-:W-:Y:S01]  /*5b50*/  FFMA R113, R113, UR58, -R10.reuse ;  /* 0x0000003a71717c23 */ /* 0x100fe2000800080a */
[--C-:B------:R-:W-:Y:S01]  /*5b60*/  FFMA R116, R116, UR58, -R10.reuse ;  /* 0x0000003a74747c23 */ /* 0x100fe2000800080a */
[----:B------:R-:W-:Y:S01]  /*5b70*/  @!P5 FMUL R92, R92, 0.5 ;  /* 0x3f0000005c5cd820 */ /* 0x000fe20000400000 */
[----:B------:R-:W-:Y:S01]  /*5b80*/  FFMA R10, R117, UR58, -R10 ;  /* 0x0000003a750a7c23 */ /* 0x000fe2000800080a */
[----:B------:R-:W-:Y:S01]  /*5b90*/  FMUL R13, R13, UR58 ;  /* 0x0000003a0d0d7c20 */ /* 0x000fe20008400000 */
[----:B------:R-:W-:Y:S01]  /*5ba0*/  FADD R8, R120, R125 ;  /* 0x0000007d78087221 */ /* 0x000fe20000000000 */
[----:B------:R-:W3:Y:S01]  /*5bb0*/  MUFU.EX2 R88, R11 ;  /* 0x0000000b00587308 */ /* 0x000ee20000000800 */
[----:B-1----:R-:W-:Y:S01]  /*5bc0*/  @!P4 FMUL R126, R126, R126 ;  /* 0x0000007e7e7ec220 */ /* 0x002fe20000400000 */
[----:B------:R-:W-:Y:S01]  /*5bd0*/  FSETP.GEU.AND P4, PT, R93, -126, PT ;  /* 0xc2fc00005d00780b */ /* 0x000fe20003f8e000 */
[----:B------:R-:W-:-:S02]  /*5be0*/  FADD R20, R122, R111 ;  /* 0x0000006f7a147221 */ /* 0x000fc40000000000 */
[----:B------:R-:W-:Y:S01]  /*5bf0*/  FADD R91, R107, R126 ;  /* 0x0000007e6b5b7221 */ /* 0x000fe20000000000 */
[----:B------:R-:W-:Y:S02]  /*5c00*/  @!P2 FMUL R89, R89, 0.5 ;  /* 0x3f0000005959a820 */ /* 0x000fe40000400000 */
[----:B------:R-:W1:Y:S01]  /*5c10*/  MUFU.EX2 R90, R92 ;  /* 0x0000005c005a7308 */ /* 0x000e620000000800 */
[----:B--2---:R-:W-:Y:S01]  /*5c20*/  @!P6 FMUL R119, R119, R119 ;  /* 0x000000777777e220 */ /* 0x004fe20000400000 */
[----:B------:R-:W-:-:S05]  /*5c30*/  FSETP.GEU.AND P6, PT, R96, -126, PT ;  /* 0xc2fc00006000780b */ /* 0x000fca0003fce000 */
[----:B------:R-:W-:Y:S01]  /*5c40*/  @!P4 FMUL R93, R93, 0.5 ;  /* 0x3f0000005d5dc820 */ /* 0x000fe20000400000 */
[----:B------:R2:W4:Y:S01]  /*5c50*/  MUFU.EX2 R15, R89 ;  /* 0x00000059000f7308 */ /* 0x0005220000000800 */
[----:B---3--:R-:W-:Y:S01]  /*5c60*/  @!P3 FMUL R88, R88, R88 ;  /* 0x000000585858b220 */ /* 0x008fe20000400000 */
[----:B------:R-:W-:-:S05]  /*5c70*/  FSETP.GEU.AND P3, PT, R97, -126, PT ;  /* 0xc2fc00006100780b */ /* 0x000fca0003f6e000 */
[----:B------:R-:W-:Y:S01]  /*5c80*/  @!P6 FMUL R96, R96, 0.5 ;  /* 0x3f0000006060e820 */ /* 0x000fe20000400000 */
[----:B------:R3:W5:Y:S01]  /*5c90*/  MUFU.EX2 R11, R93 ;  /* 0x0000005d000b7308 */ /* 0x0007620000000800 */
[----:B-1----:R-:W-:Y:S01]  /*5ca0*/  @!P5 FMUL R90, R90, R90 ;  /* 0x0000005a5a5ad220 */ /* 0x002fe20000400000 */
[----:B------:R-:W-:Y:S01]  /*5cb0*/  FSETP.GEU.AND P5, PT, R101, -126, PT ;  /* 0xc2fc00006500780b */ /* 0x000fe20003fae000 */
[----:B--2---:R-:W-:-:S04]  /*5cc0*/  FADD R89, R123, R118 ;  /* 0x000000767b597221 */ /* 0x004fc80000000000 */
[----:B------:R-:W-:Y:S01]  /*5cd0*/  @!P3 FMUL R97, R97, 0.5 ;  /* 0x3f0000006161b820 */ /* 0x000fe20000400000 */
[----:B------:R-:W1:Y:S01]  /*5ce0*/  MUFU.EX2 R96, R96 ;  /* 0x0000006000607308 */ /* 0x000e620000000800 */
[----:B----4-:R-:W-:Y:S01]  /*5cf0*/  @!P2 FMUL R15, R15, R15 ;  /* 0x0000000f0f0fa220 */ /* 0x010fe20000400000 */
[----:B------:R-:W-:Y:S01]  /*5d00*/  FSETP.GEU.AND P2, PT, R100, -126, PT ;  /* 0xc2fc00006400780b */ /* 0x000fe20003f4e000 */
[----:B------:R-:W-:Y:S01]  /*5d10*/  FADD R92, R8, R89 ;  /* 0x00000059085c7221 */ /* 0x000fe20000000000 */
[----:B------:R-:W-:Y:S01]  /*5d20*/  FADD R8, R121, R110 ;  /* 0x0000006e79087221 */ /* 0x000fe20000000000 */
[----:B------:R-:W-:Y:S01]  /*5d30*/  FADD R89, R106, R115 ;  /* 0x000000736a597221 */ /* 0x000fe20000000000 */
[----:B---3--:R-:W-:Y:S01]  /*5d40*/  FADD R93, R124, R119 ;  /* 0x000000777c5d7221 */ /* 0x008fe20000000000 */
[----:B------:R-:W-:Y:S01]  /*5d50*/  @!P5 FMUL R101, R101, 0.5 ;  /* 0x3f0000006565d820 */ /* 0x000fe20000400000 */
[----:B------:R-:W2:Y:S01]  /*5d60*/  MUFU.EX2 R97, R97 ;  /* 0x0000006100617308 */ /* 0x000ea20000000800 */
[----:B-----5:R-:W-:Y:S01]  /*5d70*/  @!P4 FMUL R11, R11, R11 ;  /* 0x0000000b0b0bc220 */ /* 0x020fe20000400000 */
[----:B------:R-:W-:-:S05]  /*5d80*/  FSETP.GEU.AND P4, PT, R104, -126, PT ;  /* 0xc2fc00006800780b */ /* 0x000fca0003f8e000 */
[----:B------:R-:W-:Y:S01]  /*5d90*/  @!P2 FMUL R100, R100, 0.5 ;  /* 0x3f0000006464a820 */ /* 0x000fe20000400000 */
[----:B------:R-:W3:Y:S01]  /*5da0*/  MUFU.EX2 R101, R101 ;  /* 0x0000006500657308 */ /* 0x000ee20000000800 */
[----:B-1----:R-:W-:Y:S01]  /*5db0*/  @!P6 FMUL R96, R96, R96 ;  /* 0x000000606060e220 */ /* 0x002fe20000400000 */
[----:B------:R-:W-:-:S05]  /*5dc0*/  FSETP.GEU.AND P6, PT, R105, -126, PT ;  /* 0xc2fc00006900780b */ /* 0x000fca0003fce000 */
[----:B------:R-:W-:Y:S01]  /*5dd0*/  @!P4 FMUL R104, R104, 0.5 ;  /* 0x3f0000006868c820 */ /* 0x000fe20000400000 */
        /* <DEDUP_REMOVED lines=11> */
[----:B--2---:R-:W-:-:S04]  /*5e90*/  FADD R104, R8, R89 ;  /* 0x0000005908687221 */ /* 0x004fc80000000000 */
[----:B------:R-:W-:Y:S01]  /*5ea0*/  @!P5 FMUL R112, R112, 0.5 ;  /* 0x3f0000007070d820 */ /* 0x000fe20000400000 */
[----:B------:R-:W1:Y:S01]  /*5eb0*/  MUFU.EX2 R23, R108 ;  /* 0x0000006c00177308 */ /* 0x000e620000000800 */
[----:B----4-:R-:W-:Y:S01]  /*5ec0*/  @!P4 FMUL R21, R21, R21 ;  /* 0x000000151515c220 */ /* 0x010fe20000400000 */
[----:B------:R-:W-:-:S03]  /*5ed0*/  FSETP.GEU.AND P4, PT, R113, -126, PT ;  /* 0xc2fc00007100780b */ /* 0x000fc60003f8e000 */
[----:B------:R-:W-:Y:S01]  /*5ee0*/  FADD R8, R88, R21 ;  /* 0x0000001558087221 */ /* 0x000fe20000000000 */
[----:B------:R-:W-:Y:S01]  /*5ef0*/  F2FP.F16.F32.PACK_AB R88, R15, R88 ;  /* 0x000000580f58723e */ /* 0x000fe200000000ff */
[----:B------:R-:W-:Y:S01]  /*5f00*/  @!P2 FMUL R109, R109, 0.5 ;  /* 0x3f0000006d6da820 */ /* 0x000fe20000400000 */
[----:B------:R-:W2:Y:S01]  /*5f10*/  MUFU.EX2 R103, R112 ;  /* 0x0000007000677308 */ /* 0x000ea20000000800 */
[----:B---3--:R-:W-:Y:S01]  /*5f20*/  @!P6 FMUL R12, R12, R12 ;  /* 0x0000000c0c0ce220 */ /* 0x008fe20000400000 */
[----:B------:R-:W-:-:S05]  /*5f30*/  FSETP.GEU.AND P6, PT, R116, -126, PT ;  /* 0xc2fc00007400780b */ /* 0x000fca0003fce000 */
[----:B------:R-:W-:Y:S01]  /*5f40*/  @!P4 FMUL R113, R113, 0.5 ;  /* 0x3f0000007171c820 */ /* 0x000fe20000400000 */
[----:B------:R3:W4:Y:S01]  /*5f50*/  MUFU.EX2 R98, R109 ;  /* 0x0000006d00627308 */ /* 0x0007220000000800 */
[----:B-1----:R-:W-:Y:S01]  /*5f60*/  @!P3 FMUL R23, R23, R23 ;  /* 0x000000171717b220 */ /* 0x002fe20000400000 */
[----:B------:R-:W-:-:S05]  /*5f70*/  FSETP.GEU.AND P3, PT, R10, -126, PT ;  /* 0xc2fc00000a00780b */ /* 0x000fca0003f6e000 */
[----:B------:R-:W-:Y:S01]  /*5f80*/  @!P6 FMUL R116, R116, 0.5 ;  /* 0x3f0000007474e820 */ /* 0x000fe20000400000 */
[----:B------:R-:W1:Y:S01]  /*5f90*/  MUFU.EX2 R100, R113 ;  /* 0x0000007100647308 */ /* 0x000e620000000800 */
[----:B--2---:R-:W-:Y:S01]  /*5fa0*/  @!P5 FMUL R103, R103, R103 ;  /* 0x000000676767d220 */ /* 0x004fe20000400000 */
[----:B------:R-:W-:Y:S01]  /*5fb0*/  FSETP.GEU.AND P5, PT, R13, -126, PT ;  /* 0xc2fc00000d00780b */ /* 0x000fe20003fae000 */
[----:B---3--:R-:W-:Y:S02]  /*5fc0*/  FADD R109, R20, R91 ;  /* 0x0000005b146d7221 */ /* 0x008fe40000000000 */
[----:B------:R-:W-:Y:S02]  /*5fd0*/  FADD R89, R96, R103 ;  /* 0x0000006760597221 */ /* 0x000fe40000000000 */
[----:B------:R-:W-:Y:S01]  /*5fe0*/  @!P3 FMUL R10, R10, 0.5 ;  /* 0x3f0000000a0ab820 */ /* 0x000fe20000400000 */
[----:B------:R-:W2:Y:S01]  /*5ff0*/  MUFU.EX2 R9, R116 ;  /* 0x0000007400097308 */ /* 0x000ea20000000800 */
[----:B----4-:R-:W-:Y:S01]  /*6000*/  @!P2 FMUL R98, R98, R98 ;  /* 0x000000626262a220 */ /* 0x010fe20000400000 */
[----:B------:R-:W-:Y:S01]  /*6010*/  FSETP.GEU.AND P2, PT, R14, -126, PT ;  /* 0xc2fc00000e00780b */ /* 0x000fe20003f4e000 */
[----:B------:R-:W-:Y:S01]  /*6020*/  FADD R8, R8, R89 ;  /* 0x0000005908087221 */ /* 0x000fe20000000000 */
[----:B------:R-:W-:Y:S01]  /*6030*/  FADD R92, R92, R109 ;  /* 0x0000006d5c5c7221 */ /* 0x000fe20000000000 */
[----:B------:R-:W-:Y:S01]  /*6040*/  FADD R20, R11, R98 ;  /* 0x000000620b147221 */ /* 0x000fe20000000000 */
[----:B------:R-:W-:Y:S01]  /*6050*/  F2FP.F16.F32.PACK_AB R89, R121, R120 ;  /* 0x000000787959723e */ /* 0x000fe200000000ff */
[----:B------:R-:W-:Y:S01]  /*6060*/  @!P5 FMUL R13, R13, 0.5 ;  /* 0x3f0000000d0dd820 */ /* 0x000fe20000400000 */
[----:B------:R3:W4:Y:S01]  /*6070*/  MUFU.EX2 R102, R10 ;  /* 0x0000000a00667308 */ /* 0x0007220000000800 */
[----:B-1----:R-:W-:Y:S01]  /*6080*/  @!P4 FMUL R100, R100, R100 ;  /* 0x000000646464c220 */ /* 0x002fe20000400000 */
[----:B------:R-:W-:-:S03]  /*6090*/  F2FP.F16.F32.PACK_AB R98, R98, R23 ;  /* 0x000000176262723e */ /* 0x000fc600000000ff */
[----:B------:R-:W-:Y:S01]  /*60a0*/  FADD R91, R97, R100 ;  /* 0x00000064615b7221 */ /* 0x000fe20000000000 */
[----:B------:R-:W-:Y:S01]  /*60b0*/  F2FP.F16.F32.PACK_AB R100, R100, R103 ;  /* 0x000000676464723e */ /* 0x000fe200000000ff */
[----:B------:R-:W-:Y:S01]  /*60c0*/  @!P2 FMUL R14, R14, 0.5 ;  /* 0x3f0000000e0ea820 */ /* 0x000fe20000400000 */
[----:B------:R-:W1:Y:S01]  /*60d0*/  MUFU.EX2 R13, R13 ;  /* 0x0000000d000d7308 */ /* 0x000e620000000800 */
[----:B---3--:R-:W-:Y:S01]  /*60e0*/  FADD R10, R99, R114 ;  /* 0x00000072630a7221 */ /* 0x008fe20000000000 */
[----:B--2---:R-:W-:-:S03]  /*60f0*/  @!P6 FMUL R9, R9, R9 ;  /* 0x000000090909e220 */ /* 0x004fc60000400000 */
[----:B------:R-:W-:Y:S01]  /*6100*/  FADD R113, R10, R93 ;  /* 0x0000005d0a717221 */ /* 0x000fe20000000000 */
[----:B------:R-:W-:Y:S01]  /*6110*/  FADD R10, R15, R12 ;  /* 0x0000000c0f0a7221 */ /* 0x000fe20000000000 */
[----:B------:R-:W-:Y:S01]  /*6120*/  FADD R93, R94, R9 ;  /* 0x000000095e5d7221 */ /* 0x000fe20000000000 */
[----:B------:R2:W3:Y:S01]  /*6130*/  MUFU.EX2 R105, R14 ;  /* 0x0000000e00697308 */ /* 0x0004e20000000800 */
[----:B----4-:R-:W-:Y:S01]  /*6140*/  @!P3 FMUL R102, R102, R102 ;  /* 0x000000666666b220 */ /* 0x010fe20000400000 */
[----:B------:R-:W-:Y:S01]  /*6150*/  FADD R10, R10, R91 ;  /* 0x0000005b0a0a7221 */ /* 0x000fe20000000000 */
[----:B------:R-:W-:Y:S01]  /*6160*/  FADD R113, R104, R113 ;  /* 0x0000007168717221 */ /* 0x000fe20000000000 */
[----:B------:R-:W-:Y:S01]  /*6170*/  F2FP.F16.F32.PACK_AB R91, R99, R122 ;  /* 0x0000007a635b723e */ /* 0x000fe200000000ff */
[C---:B------:R-:W-:Y:S01]  /*6180*/  FADD R95, R101.reuse, R102 ;  /* 0x00000066655f7221 */ /* 0x040fe20000000000 */
[----:B------:R-:W-:Y:S01]  /*6190*/  F2FP.F16.F32.PACK_AB R94, R101, R94 ;  /* 0x0000005e655e723e */ /* 0x000fe200000000ff */
[----:B------:R-:W-:Y:S01]  /*61a0*/  FADD R92, R92, R113 ;  /* 0x000000715c5c7221 */ /* 0x000fe20000000000 */
[----:B------:R-:W-:Y:S01]  /*61b0*/  F2FP.F16.F32.PACK_AB R99, R114, R111 ;  /* 0x0000006f7263723e */ /* 0x000fe200000000ff */
[----:B--2---:R-:W-:Y:S01]  /*61c0*/  FADD R14, R90, R23 ;  /* 0x000000175a0e7221 */ /* 0x004fe20000000000 */
[----:B------:R-:W-:Y:S01]  /*61d0*/  FADD R95, R20, R95 ;  /* 0x0000005f145f7221 */ /* 0x000fe20000000000 */
[----:B-1----:R-:W-:Y:S01]  /*61e0*/  @!P5 FMUL R13, R13, R13 ;  /* 0x0000000d0d0dd220 */ /* 0x002fe20000400000 */
[----:B------:R-:W-:Y:S01]  /*61f0*/  F2FP.F16.F32.PACK_AB R90, R11, R90 ;  /* 0x0000005a0b5a723e */ /* 0x000fe200000000ff */
[----:B------:R-:W-:Y:S01]  /*6200*/  FADD R93, R14, R93 ;  /* 0x0000005d0e5d7221 */ /* 0x000fe20000000000 */
[----:B------:R-:W-:Y:S01]  /*6210*/  FADD R95, R10, R95 ;  /* 0x0000005f0a5f7221 */ /* 0x000fe20000000000 */
[-C--:B------:R-:W-:Y:S01]  /*6220*/  FMUL R24, R24, R13.reuse ;  /* 0x0000000d18187220 */ /* 0x080fe20000400000 */
[----:B------:R-:W-:Y:S01]  /*6230*/  FMUL R25, R25, R13 ;  /* 0x0000000d19197220 */ /* 0x000fe20000400000 */
[----:B------:R-:W-:Y:S01]  /*6240*/  FADD R8, R8, R93 ;  /* 0x0000005d08087221 */ /* 0x000fe20000000000 */
[----:B---3--:R-:W-:Y:S01]  /*6250*/  @!P2 FMUL R105, R105, R105 ;  /* 0x000000696969a220 */ /* 0x008fe20000400000 */
[----:B------:R-:W-:Y:S01]  /*6260*/  F2FP.F16.F32.PACK_AB R93, R106, R123 ;  /* 0x0000007b6a5d723e */ /* 0x000fe200000000ff */
[----:B------:R-:W-:Y:S01]  /*6270*/  FMUL R28, R28, R13 ;  /* 0x0000000d1c1c7220 */ /* 0x000fe20000400000 */
[----:B------:R-:W-:Y:S01]  /*6280*/  FADD R8, R8, R95 ;  /* 0x0000005f08087221 */ /* 0x000fe20000000000 */
[----:B------:R-:W-:Y:S01]  /*6290*/  FFMA R6, R105, R6, R92 ;  /* 0x0000000669067223 */ /* 0x000fe2000000005c */
[----:B------:R-:W-:Y:S01]  /*62a0*/  F2FP.F16.F32.PACK_AB R92, R97, R96 ;  /* 0x00000060615c723e */ /* 0x000fe200000000ff */
        /* <DEDUP_REMOVED lines=68> */
[----:B------:R-:W-:Y:S01]  /*66f0*/  F2FP.F16.F32.PACK_AB R102, R102, R9 ;  /* 0x000000096666723e */ /* 0x000fe200000000ff */
[----:B-12---:R-:W-:Y:S06]  /*6700*/  @!P0 BRA `(.L_x_41) ;  /* 0x0000000000048947 */ /* 0x006fec0003800000 */
[----:B------:R-:W-:Y:S01]  /*6710*/  BPT.TRAP 0x1 ;  /* 0x000000040000795c */ /* 0x000fe20000300000 */
.L_x_41:
[----:B------:R-:W-:Y:S05]  /*6720*/  @P2 BRA `(.L_x_42) ;  /* 0x0000000000082947 */ /* 0x000fea0003800000 */
[----:B------:R-:W1:Y:S02]  /*6730*/  SYNCS.PHASECHK.TRANS64.TRYWAIT P2, [UR6+0x20400], R8 ;  /* 0x02040008ff0075a7 */ /* 0x000e640008040146 */
[----:B-1----:R-:W-:Y:S05]  /*6740*/  @!P2 BRA `(.L_x_43) ;  /* 0x0000003c0088a947 */ /* 0x002fea0003800000 */
.L_x_42:
        /* <DEDUP_REMOVED lines=24> */
.L_x_44:
[----:B------:R-:W-:-:S04]  /*68d0*/  ULEA UR6, UR43, UR36, 0x3 ;  /* 0x000000242b067291 */ /* 0x000fc8000f8e183f */
[----:B------:R-:W-:-:S04]  /*68e0*/  UIADD3 UR6, UR6, 0x20428, URZ ;  /* 0x0002042806067890 */ /* 0x000fc8000fffe03f */
[----:B------:R-:W-:-:S09]  /*68f0*/  UPRMT UR6, URZ, 0x654, UR6 ;  /* 0x000006543f067896 */ /* 0x000fd20008000006 */
[----:B------:R-:W-:Y:S01]  /*6900*/  SYNCS.ARRIVE.TRANS64.RED.A1T0 RZ, [UR6], RZ ;  /* 0x000000ffffff79a7 */ /* 0x000fe20008100406 */
[----:B------:R-:W-:Y:S05]  /*6910*/  @P1 BRA `(.L_x_45) ;  /* 0x0000000000041947 */ /* 0x000fea0003800000 */
[----:B------:R-:W-:Y:S01]  /*6920*/  BPT.TRAP 0x1 ;  /* 0x000000040000795c */ /* 0x000fe20000300000 */
.L_x_45:
[----:B------:R-:W-:-:S04]  /*6930*/  UIADD3 UR43, UR43, 0x1, URZ ;  /* 0x000000012b2b7890 */ /* 0x000fc8000fffe03f */
[----:B------:R-:W-:-:S04]  /*6940*/  UISETP.NE.AND UP0, UPT, UR43, 0x5, UPT ;  /* 0x000000052b00788c */ /* 0x000fc8000bf05270 */
[----:B------:R-:W-:Y:S01]  /*6950*/  USEL UR43, UR43, URZ, UP0 ;  /* 0x0000003f2b2b7287 */ /* 0x000fe20008000000 */
[----:B------:R-:W-:Y:S11]  /*6960*/  @!P0 BRA `(.L_x_46) ;  /* 0x0000000000048947 */ /* 0x000ff60003800000 */
[----:B------:R-:W-:Y:S01]  /*6970*/  BPT.TRAP 0x1 ;  /* 0x000000040000795c */ /* 0x000fe20000300000 */
.L_x_46:
[----:B------:R-:W-:-:S04]  /*6980*/  ULEA UR6, UR43, UR36, 0x3 ;  /* 0x000000242b067291 */ /* 0x000fc8000f8e183f */
[----:B------:R-:W-:-:S04]  /*6990*/  UIADD3 UR6, UR6, 0x20428, URZ ;  /* 0x0002042806067890 */ /* 0x000fc8000fffe03f */
[----:B------:R-:W-:-:S09]  /*69a0*/  UPRMT UR6, URZ, 0x654, UR6 ;  /* 0x000006543f067896 */ /* 0x000fd20008000006 */
[----:B------:R-:W-:Y:S01]  /*69b0*/  SYNCS.ARRIVE.TRANS64.RED.A1T0 RZ, [UR6], RZ ;  /* 0x000000ffffff79a7 */ /* 0x000fe20008100406 */
[----:B------:R-:W-:Y:S05]  /*69c0*/  @P1 BRA `(.L_x_47) ;  /* 0x0000000000041947 */ /* 0x000fea0003800000 */
[----:B------:R-:W-:Y:S01]  /*69d0*/  BPT.TRAP 0x1 ;  /* 0x000000040000795c */ /* 0x000fe20000300000 */
.L_x_47:
[----:B------:R-:W-:Y:S01]  /*69e0*/  UIADD3 UR10, UR10, 0x1, URZ ;  /* 0x000000010a0a7890 */ /* 0x000fe2000fffe03f */
[C---:B------:R-:W-:Y:S01]  /*69f0*/  ISETP.GT.AND P2, PT, R7.reuse, 0x1, PT ;  /* 0x000000010700780c */ /* 0x040fe20003f44270 */
[----:B------:R-:W-:Y:S01]  /*6a00*/  UIADD3 UR43, UR43, 0x1, URZ ;  /* 0x000000012b2b7890 */ /* 0x000fe2000fffe03f */
[----:B------:R-:W-:Y:S01]  /*6a10*/  IADD3 R7, R7, -0x1, RZ ;  /* 0xffffffff07077810 */ /* 0x000fe20007ffe0ff */
        /* <DEDUP_REMOVED lines=10> */
.L_x_37:
[----:B------:R-:W-:-:S04]  /*6ac0*/  ULOP3.LUT UR4, UR51, 0x1, URZ, 0xfc, !UPT ;  /* 0x0000000133047892 */ /* 0x000fc8000f8efc3f */
[----:B------:R-:W-:-:S06]  /*6ad0*/  UISETP.NE.AND UP0, UPT, UR4, 0x3, UPT ;  /* 0x000000030400788c */ /* 0x000fcc000bf05270 */
[----:B------:R-:W-:-:S13]  /*6ae0*/  PLOP3.LUT P2, PT, PT, PT, UP0, 0x80, 0x0 ;  /* 0x000000000000781c */ /* 0x000fda0003f4f008 */
[----:B------:R-:W-:Y:S05]  /*6af0*/  @!P2 BRA `(.L_x_49) ;  /* 0x000000000004a947 */ /* 0x000fea0003800000 */
[----:B------:R-:W-:Y:S01]  /*6b00*/  BPT.TRAP 0x1 ;  /* 0x000000040000795c */ /* 0x000fe20000300000 */
.L_x_49:
[----:B------:R-:W-:Y:S02]  /*6b10*/  UISETP.GT.U32.AND UP0, UPT, UR51, 0x1, UPT ;  /* 0x000000013300788c */ /* 0x000fe4000bf04070 */
[----:B------:R-:W-:-:S04]  /*6b20*/  ULEA UR4, UR48, UR36, 0x3 ;  /* 0x0000002430047291 */ /* 0x000fc8000f8e183f */
[----:B------:R-:W-:Y:S01]  /*6b30*/  UIADD3 UR4, UR4, 0x20460, URZ ;  /* 0x0002046004047890 */ /* 0x000fe2000fffe03f */
[----:B------:R-:W-:-:S03]  /*6b40*/  PLOP3.LUT P2, PT, PT, PT, UP0, 0x80, 0x0 ;  /* 0x000000000000781c */ /* 0x000fc60003f4f008 */
[----:B------:R-:W-:-:S09]  /*6b50*/  UPRMT UR4, URZ, 0x654, UR4 ;  /* 0x000006543f047896 */ /* 0x000fd20008000004 */
[----:B------:R-:W-:Y:S01]  /*6b60*/  SYNCS.ARRIVE.TRANS64.RED.A1T0 RZ, [UR4], RZ ;  /* 0x000000ffffff79a7 */ /* 0x000fe20008100404 */
[----:B------:R-:W-:Y:S05]  /*6b70*/  @P2 BRA `(.L_x_50) ;  /* 0x0000000000042947 */ /* 0x000fea0003800000 */
[----:B------:R-:W-:Y:S01]  /*6b80*/  BPT.TRAP 0x1 ;  /* 0x000000040000795c */ /* 0x000fe20000300000 */
.L_x_50:
[----:B------:R-:W-:Y:S05]  /*6b90*/  @!P0 BRA `(.L_x_51) ;  /* 0x0000000000048947 */ /* 0x000fea0003800000 */
[----:B------:R-:W-:Y:S01]  /*6ba0*/  BPT.TRAP 0x1 ;  /* 0x000000040000795c */ /* 0x000fe20000300000 */
.L_x_51:
[----:B------:R-:W-:-:S04]  /*6bb0*/  ULEA UR43, UR43, UR36, 0x3 ;  /* 0x000000242b2b7291 */ /* 0x000fc8000f8e183f */
[----:B------:R-:W-:-:S04]  /*6bc0*/  UIADD3 UR43, UR43, 0x20428, URZ ;  /* 0x000204282b2b7890 */ /* 0x000fc8000fffe03f */
[----:B------:R-:W-:-:S09]  /*6bd0*/  UPRMT UR43, URZ, 0x654, UR43 ;  /* 0x000006543f2b7896 */ /* 0x000fd2000800002b */
[----:B------:R-:W-:Y:S01]  /*6be0*/  SYNCS.ARRIVE.TRANS64.RED.A1T0 RZ, [UR43], RZ ;  /* 0x000000ffffff79a7 */ /* 0x000fe2000810042b */
[----:B------:R-:W-:Y:S05]  /*6bf0*/  @P1 BRA `(.L_x_52) ;  /* 0x0000000000041947 */ /* 0x000fea0003800000 */
[----:B------:R-:W-:Y:S01]  /*6c00*/  BPT.TRAP 0x1 ;  /* 0x000000040000795c */ /* 0x000fe20000300000 */
.L_x_52:
[----:B------:R-:W1:Y:S01]  /*6c10*/  SHFL.BFLY PT, R3, R0, 0x1, 0x1f ;  /* 0x0c201f0000037f89 */ /* 0x000e6200000e0000 */
[----:B------:R-:W-:Y:S01]  /*6c20*/  BSSY B0, `(.L_x_53) ;  /* 0x0000023000007945 */ /* 0x000fe20003800000 */
[----:B------:R-:W-:Y:S01]  /*6c30*/  MOV R9, 0x7f800000 ;  /* 0x7f80000000097802 */ /* 0x000fe20000000f00 */
[----:B------:R-:W-:Y:S01]  /*6c40*/  IMAD.MOV.U32 R10, RZ, RZ, 0x3f800000 ;  /* 0x3f800000ff0a7424 */ /* 0x000fe200078e00ff */
[----:B------:R-:W2:Y:S01]  /*6c50*/  SHFL.BFLY PT, R7, R6, 0x1, 0x1f ;  /* 0x0c201f0006077f89 */ /* 0x000ea200000e0000 */
[----:B------:R-:W-:Y:S01]  /*6c60*/  MOV R11, 0x7f800000 ;  /* 0x7f800000000b7802 */ /* 0x000fe20000000f00 */
[----:B-1----:R-:W-:Y:S01]  /*6c70*/  FADD R3, R3, R0 ;  /* 0x0000000003037221 */ /* 0x002fe20000000000 */
[----:B--2---:R-:W-:-:S04]  /*6c80*/  FADD R15, R7, R6 ;  /* 0x00000006070f7221 */ /* 0x004fc80000000000 */
[----:B------:R-:W1:Y:S01]  /*6c90*/  SHFL.BFLY PT, R8, R3, 0x2, 0x1f ;  /* 0x0c401f0003087f89 */ /* 0x000e6200000e0000 */
[----:B------:R-:W-:-:S03]  /*6ca0*/  MOV R7, 0x3f800000 ;  /* 0x3f80000000077802 */ /* 0x000fc60000000f00 */
[----:B------:R-:W2:Y:S01]  /*6cb0*/  SHFL.BFLY PT, R20, R15, 0x2, 0x1f ;  /* 0x0c401f000f147f89 */ /* 0x000ea200000e0000 */
[C---:B-1----:R-:W-:Y:S01]  /*6cc0*/  FSETP.NE.AND P0, PT, R3.reuse, -R8, PT ;  /* 0x800000080300720b */ /* 0x042fe20003f05000 */
[----:B------:R-:W-:Y:S01]  /*6cd0*/  FADD R3, R3, R8 ;  /* 0x0000000803037221 */ /* 0x000fe20000000000 */
[----:B--2---:R-:W-:-:S11]  /*6ce0*/  FADD R8, R15, R20 ;  /* 0x000000140f087221 */ /* 0x004fd60000000000 */
[----:B------:R-:W-:Y:S05]  /*6cf0*/  @!P0 BRA `(.L_x_54) ;  /* 0x0000000000548947 */ /* 0x000fea0003800000 */
[----:B------:R-:W-:Y:S01]  /*6d00*/  VIADD R0, R3, 0x1800000 ;  /* 0x0180000003007836 */ /* 0x000fe20000000000 */
[----:B------:R-:W-:Y:S04]  /*6d10*/  BSSY B1, `(.L_x_55) ;  /* 0x000000c000017945 */ /* 0x000fe80003800000 */
[----:B------:R-:W-:-:S04]  /*6d20*/  LOP3.LUT R0, R0, 0x7f800000, RZ, 0xc0, !PT ;  /* 0x7f80000000007812 */ /* 0x000fc800078ec0ff */
[----:B------:R-:W-:-:S13]  /*6d30*/  ISETP.GT.U32.AND P0, PT, R0, 0x1ffffff, PT ;  /* 0x01ffffff0000780c */ /* 0x000fda0003f04070 */
[----:B------:R-:W-:Y:S05]  /*6d40*/  @P0 BRA `(.L_x_56) ;  /* 0x0000000000100947 */ /* 0x000fea0003800000 */
[----:B------:R-:W-:-:S07]  /*6d50*/  MOV R14, 0x6d70 ;  /* 0x00006d70000e7802 */ /* 0x000fce0000000f00 */
[----:B------:R-:W-:Y:S05]  /*6d60*/  CALL.REL.NOINC `($__internal_0_$__cuda_sm20_rcp_rn_f32_slowpath) ;  /* 0x0000003c00107944 */ /* 0x000fea0003c00000 */
[----:B------:R-:W-:Y:S01]  /*6d70*/  MOV R7, R0 ;  /* 0x0000000000077202 */ /* 0x000fe20000000f00 */
[----:B------:R-:W-:Y:S06]  /*6d80*/  BRA `(.L_x_57) ;  /* 0x0000000000107947 */ /* 0x000fec0003800000 */
.L_x_56:
[----:B------:R-:W1:Y:S02]  /*6d90*/  MUFU.RCP R0, R3 ;  /* 0x0000000300007308 */ /* 0x000e640000001000 */
[----:B-1----:R-:W-:-:S04]  /*6da0*/  FFMA R6, R3, R0, -1 ;  /* 0xbf80000003067423 */ /* 0x002fc80000000000 */
[----:B------:R-:W-:-:S04]  /*6db0*/  FADD.FTZ R7, -R6, -RZ ;  /* 0x800000ff06077221 */ /* 0x000fc80000010100 */
[----:B------:R-:W-:-:S07]  /*6dc0*/  FFMA R7, R0, R7, R0 ;  /* 0x0000000700077223 */ /* 0x000fce0000000000 */
.L_x_57:
[----:B------:R-:W-:Y:S05]  /*6dd0*/  BSYNC B1 ;  /* 0x0000000000017941 */ /* 0x000fea0003800000 */
.L_x_55:
[----:B------:R-:W-:Y:S01]  /*6de0*/  FSETP.GEU.AND P0, PT, |R3|, 1.175494350822287508e-38, PT ;  /* 0x008000000300780b */ /* 0x000fe20003f0e200 */
[----:B------:R-:W-:-:S12]  /*6df0*/  ULDC UR4, c[0x0][0x600] ;  /* 0x0001800000047ab9 */ /* 0x000fd80000000800 */
[----:B------:R-:W-:-:S04]  /*6e00*/  @!P0 FMUL R3, R3, 16777216 ;  /* 0x4b80000003038820 */ /* 0x000fc80000400000 */
[----:B------:R-:W1:Y:S02]  /*6e10*/  MUFU.LG2 R0, R3 ;  /* 0x0000000300007308 */ /* 0x000e640000000c00 */
[----:B-1----:R-:W-:-:S04]  /*6e20*/  @!P0 FADD R0, R0, -24 ;  /* 0xc1c0000000008421 */ /* 0x002fc80000000000 */
[----:B------:R-:W-:-:S04]  /*6e30*/  FMUL R11, R0, 0.69314718246459960938 ;  /* 0x3f317218000b7820 */ /* 0x000fc80000400000 */
[----:B------:R-:W-:-:S07]  /*6e40*/  FFMA R11, R4, UR4, R11 ;  /* 0x00000004040b7c23 */ /* 0x000fce000800000b */
.L_x_54:
[----:B------:R-:W-:Y:S05]  /*6e50*/  BSYNC B0 ;  /* 0x0000000000007941 */ /* 0x000fea0003800000 */
.L_x_53:
[----:B------:R-:W-:Y:S01]  /*6e60*/  FSETP.NE.AND P0, PT, R15, -R20, PT ;  /* 0x800000140f00720b */ /* 0x000fe20003f05000 */
[----:B------:R-:W-:Y:S01]  /*6e70*/  ULDC UR4, c[0x0][0x608] ;  /* 0x0001820000047ab9 */ /* 0x000fe20000000800 */
[----:B------:R-:W-:Y:S01]  /*6e80*/  BSSY B0, `(.L_x_58) ;  /* 0x0000039000007945 */ /* 0x000fe20003800000 */
[----:B------:R-:W-:-:S04]  /*6e90*/  FMUL R7, R7, UR4 ;  /* 0x0000000407077c20 */ /* 0x000fc80008400000 */
        /* <DEDUP_REMOVED lines=32> */
[----:B------:R-:W-:Y:S06]  /*70a0*/  @!P0 BRA `(.L_x_59) ;  /* 0x0000000000588947 */ /* 0x000fec0003800000 */
[----:B------:R-:W-:Y:S01]  /*70b0*/  IADD3 R0, R8, 0x1800000, RZ ;  /* 0x0180000008007810 */ /* 0x000fe20007ffe0ff */
[----:B------:R-:W-:Y:S03]  /*70c0*/  BSSY B1, `(.L_x_60) ;  /* 0x000000d000017945 */ /* 0x000fe60003800000 */
[----:B------:R-:W-:-:S04]  /*70d0*/  LOP3.LUT R0, R0, 0x7f800000, RZ, 0xc0, !PT ;  /* 0x7f80000000007812 */ /* 0x000fc800078ec0ff */
[----:B------:R-:W-:-:S13]  /*70e0*/  ISETP.GT.U32.AND P0, PT, R0, 0x1ffffff, PT ;  /* 0x01ffffff0000780c */ /* 0x000fda0003f04070 */
[----:B------:R-:W-:Y:S05]  /*70f0*/  @P0 BRA `(.L_x_61) ;  /* 0x0000000000140947 */ /* 0x000fea0003800000 */
[----:B------:R-:W-:Y:S01]  /*7100*/  IMAD.MOV.U32 R3, RZ, RZ, R8 ;  /* 0x000000ffff037224 */ /* 0x000fe200078e0008 */
[----:B------:R-:W-:-:S07]  /*7110*/  MOV R14, 0x7130 ;  /* 0x00007130000e7802 */ /* 0x000fce0000000f00 */
[----:B------:R-:W-:Y:S05]  /*7120*/  CALL.REL.NOINC `($__internal_0_$__cuda_sm20_rcp_rn_f32_slowpath) ;  /* 0x0000003800207944 */ /* 0x000fea0003c00000 */
[----:B------:R-:W-:Y:S01]  /*7130*/  MOV R10, R0 ;  /* 0x00000000000a7202 */ /* 0x000fe20000000f00 */
[----:B------:R-:W-:Y:S06]  /*7140*/  BRA `(.L_x_62) ;  /* 0x0000000000107947 */ /* 0x000fec0003800000 */
.L_x_61:
[----:B------:R-:W1:Y:S02]  /*7150*/  MUFU.RCP R3, R8 ;  /* 0x0000000800037308 */ /* 0x000e640000001000 */
[----:B-1----:R-:W-:-:S04]  /*7160*/  FFMA R0, R8, R3, -1 ;  /* 0xbf80000008007423 */ /* 0x002fc80000000003 */
[----:B------:R-:W-:-:S04]  /*7170*/  FADD.FTZ R0, -R0, -RZ ;  /* 0x800000ff00007221 */ /* 0x000fc80000010100 */
[----:B------:R-:W-:-:S07]  /*7180*/  FFMA R10, R3, R0, R3 ;  /* 0x00000000030a7223 */ /* 0x000fce0000000003 */
.L_x_62:
[----:B------:R-:W-:Y:S05]  /*7190*/  BSYNC B1 ;  /* 0x0000000000017941 */ /* 0x000fea0003800000 */
.L_x_60:
[----:B------:R-:W-:Y:S01]  /*71a0*/  FSETP.GEU.AND P0, PT, |R8|, 1.175494350822287508e-38, PT ;  /* 0x008000000800780b */ /* 0x000fe20003f0e200 */
[----:B------:R-:W-:-:S12]  /*71b0*/  ULDC UR4, c[0x0][0x600] ;  /* 0x0001800000047ab9 */ /* 0x000fd80000000800 */
[----:B------:R-:W-:-:S04]  /*71c0*/  @!P0 FMUL R8, R8, 16777216 ;  /* 0x4b80000008088820 */ /* 0x000fc80000400000 */
[----:B------:R-:W1:Y:S02]  /*71d0*/  MUFU.LG2 R0, R8 ;  /* 0x0000000800007308 */ /* 0x000e640000000c00 */
[----:B-1----:R-:W-:-:S04]  /*71e0*/  @!P0 FADD R0, R0, -24 ;  /* 0xc1c0000000008421 */ /* 0x002fc80000000000 */
[----:B------:R-:W-:-:S04]  /*71f0*/  FMUL R0, R0, 0.69314718246459960938 ;  /* 0x3f31721800007820 */ /* 0x000fc80000400000 */
[----:B------:R-:W-:-:S07]  /*7200*/  FFMA R9, R5, UR4, R0 ;  /* 0x0000000405097c23 */ /* 0x000fce0008000000 */
.L_x_59:
[----:B------:R-:W-:Y:S05]  /*7210*/  BSYNC B0 ;  /* 0x0000000000007941 */ /* 0x000fea0003800000 */
.L_x_58:
[----:B------:R-:W-:Y:S01]  /*7220*/  SHF.L.U32 R0, R22, 0x1f, RZ ;  /* 0x0000001f16007819 */ /* 0x000fe200000006ff */
[----:B------:R-:W-:Y:S01]  /*7230*/  UISETP.NE.AND UP0, UPT, UR53, 0x1, UPT ;  /* 0x000000013500788c */ /* 0x000fe2000bf05270 */
[----:B------:R-:W-:Y:S01]  /*7240*/  LOP3.LUT P0, RZ, R2, 0x3, RZ, 0xc0, !PT ;  /* 0x0000000302ff7812 */ /* 0x000fe2000780c0ff */
[----:B------:R-:W-:Y:S01]  /*7250*/  UISETP.NE.AND UP1, UPT, UR53, 0x2, UPT ;  /* 0x000000023500788c */ /* 0x000fe2000bf25270 */
[----:B------:R-:W1:Y:S01]  /*7260*/  SYNCS.PHASECHK.TRANS64.TRYWAIT P1, [UR40+0x8], R0 ;  /* 0x00000800ff0075a7 */ /* 0x000e620008020168 */
[----:B------:R-:W-:Y:S01]  /*7270*/  ULDC UR4, c[0x0][0x608] ;  /* 0x0001820000047ab9 */ /* 0x000fe20000000800 */
[----:B------:R-:W-:Y:S01]  /*7280*/  USHF.L.U32 UR42, UR42, 0x6, URZ ;  /* 0x000000062a2a7899 */ /* 0x000fe2000800063f */
[----:B------:R-:W-:-:S05]  /*7290*/  FMUL R10, R10, UR4 ;  /* 0x000000040a0a7c20 */ /* 0x000fca0008400000 */
[----:B------:R-:W-:Y:S02]  /*72a0*/  @!UP0 ULOP3.LUT UP2, URZ, UR48, 0x2, URZ, 0xc0, !UPT ;  /* 0x00000002303f8892 */ /* 0x000fe4000f84c03f */
[----:B------:R-:W-:Y:S02]  /*72b0*/  @!UP0 ULOP3.LUT UR48, UR48, 0x1, URZ, 0xc0, !UPT ;  /* 0x0000000130308892 */ /* 0x000fe4000f8ec03f */
[----:B------:R-:W-:Y:S02]  /*72c0*/  @!UP0 USEL UR5, URZ, 0x1, UP2 ;  /* 0x000000013f058887 */ /* 0x000fe40009000000 */
[----:B------:R-:W-:Y:S02]  /*72d0*/  @!UP1 UIADD3 UR6, UR48, 0x1, URZ ;  /* 0x0000000130069890 */ /* 0x000fe4000fffe03f */
[----:B------:R-:W-:Y:S02]  /*72e0*/  @!UP0 ULOP3.LUT UR47, UR47, UR5, URZ, 0x3c, !UPT ;  /* 0x000000052f2f8292 */ /* 0x000fe4000f8e3c3f */
[----:B------:R-:W-:-:S02]  /*72f0*/  @!UP1 UISETP.GT.U32.AND UP2, UPT, UR6, 0x1, UPT ;  /* 0x000000010600988c */ /* 0x000fc4000bf44070 */
[----:B------:R-:W-:Y:S02]  /*7300*/  @!UP1 ULOP3.LUT UR48, UR48, 0x1, URZ, 0xc, !UPT ;  /* 0x0000000130309892 */ /* 0x000fe4000f8e0c3f */
[----:B------:R-:W-:-:S04]  /*7310*/  @!UP1 USEL UR5, URZ, 0x1, !UP2 ;  /* 0x000000013f059887 */ /* 0x000fc8000d000000 */
[----:B------:R-:W-:Y:S01]  /*7320*/  @!UP1 ULOP3.LUT UR47, UR47, UR5, URZ, 0x3c, !UPT ;  /* 0x000000052f2f9292 */ /* 0x000fe2000f8e3c3f */
[----:B-1----:R-:W-:Y:S11]  /*7330*/  @!P1 BRA `(.L_x_63) ;  /* 0x0000003000a49947 */ /* 0x002ff60003800000 */
.L_x_131:
[----:B------:R-:W-:Y:S04]  /*7340*/  BSSY B0, `(.L_x_64) ;  /* 0x000001a000007945 */ /* 0x000fe80003800000 */
[----:B------:R-:W-:Y:S05]  /*7350*/  @P0 BRA `(.L_x_65) ;  /* 0x0000000000600947 */ /* 0x000fea0003800000 */
[----:B------:R-:W2:Y:S01]  /*7360*/  LDC R4, c[0x0][0xa10] ;  /* 0x00028400ff047b82 */ /* 0x000ea20000000800 */
[----:B-1----:R-:W-:Y:S01]  /*7370*/  LOP3.LUT R0, R2, 0x60, RZ, 0xc0, !PT ;  /* 0x0000006002007812 */ /* 0x002fe200078ec0ff */
[----:B------:R-:W-:Y:S01]  /*7380*/  ULDC UR4, c[0x0][0x288] ;  /* 0x0000a20000047ab9 */ /* 0x000fe20000000800 */
[----:B------:R-:W-:Y:S02]  /*7390*/  SHF.R.U32.HI R3, RZ, 0x2, R2 ;  /* 0x00000002ff037819 */ /* 0x000fe40000011602 */
[----:B------:R-:W-:Y:S02]  /*73a0*/  SHF.R.U32.HI R0, RZ, 0x5, R0 ;  /* 0x00000005ff007819 */ /* 0x000fe40000011600 */
[----:B------:R-:W-:Y:S01]  /*73b0*/  IADD3 R5, RZ, -UR45, RZ ;  /* 0x8000002dff057c10 */ /* 0x000fe2000fffe0ff */
[----:B------:R-:W1:Y:S01]  /*73c0*/  LDC.64 R6, c[0x0][0x688] ;  /* 0x0001a200ff067b82 */ /* 0x000e620000000a00 */
[----:B------:R-:W-:Y:S01]  /*73d0*/  LOP3.LUT R3, R3, 0x7, RZ, 0xc0, !PT ;  /* 0x0000000703037812 */ /* 0x000fe200078ec0ff */
[----:B------:R-:W-:-:S05]  /*73e0*/  IMAD.SHL.U32 R0, R0, 0x10, RZ ;  /* 0x0000001000007824 */ /* 0x000fca00078e00ff */
[----:B------:R-:W-:Y:S01]  /*73f0*/  LOP3.LUT R3, R0, 0xfffffff0, R3, 0xe2, !PT ;  /* 0xfffffff000037812 */ /* 0x000fe200078ee203 */
[----:B--2---:R-:W-:-:S04]  /*7400*/  IMAD R5, R4, R5, UR39 ;  /* 0x0000002704057e24 */ /* 0x004fc8000f8e0205 */
[----:B-1----:R-:W-:Y:S01]  /*7410*/  IMAD R0, R5, R6, UR42 ;  /* 0x0000002a05007e24 */ /* 0x002fe2000f8e0206 */
[----:B------:R-:W-:-:S03]  /*7420*/  IADD3 R5, R3, UR42, RZ ;  /* 0x0000002a03057c10 */ /* 0x000fc6000fffe0ff */
[----:B------:R-:W-:Y:S01]  /*7430*/  IMAD R0, R7, UR44, R0 ;  /* 0x0000002c07007c24 */ /* 0x000fe2000f8e0200 */
[C---:B------:R-:W-:Y:S02]  /*7440*/  IADD3 R4, R5.reuse, 0x8, RZ ;  /* 0x0000000805047810 */ /* 0x040fe40007ffe0ff */
[----:B------:R-:W-:Y:S02]  /*7450*/  ISETP.GE.U32.AND P0, PT, R5, UR4, PT ;  /* 0x0000000405007c0c */ /* 0x000fe4000bf06070 */
[----:B------:R-:W-:Y:S02]  /*7460*/  IADD3 R3, P2, R3, R0, RZ ;  /* 0x0000000003037210 */ /* 0x000fe40007f5e0ff */
[----:B------:R-:W-:Y:S01]  /*7470*/  ISETP.GE.U32.AND P1, PT, R4, UR4, PT ;  /* 0x0000000404007c0c */ /* 0x000fe2000bf26070 */
[----:B------:R-:W-:Y:S01]  /*7480*/  ULDC.64 UR4, c[0x0][0x680] ;  /* 0x0001a00000047ab9 */ /* 0x000fe20000000a00 */
[----:B------:R-:W-:Y:S02]  /*7490*/  LEA.HI.X.SX32 R0, R0, RZ, 0x1, P2 ;  /* 0x000000ff00007211 */ /* 0x000fe400010f0eff */
[----:B------:R-:W-:-:S04]  /*74a0*/  LEA R4, P2, R3, UR4, 0x2 ;  /* 0x0000000403047c11 */ /* 0x000fc8000f8410ff */
[----:B------:R-:W-:-:S05]  /*74b0*/  LEA.HI.X R5, R3, UR5, R0, 0x2, P2 ;  /* 0x0000000503057c11 */ /* 0x000fca00090f1400 */
[----:B------:R2:W-:Y:S04]  /*74c0*/  @!P0 STG.E desc[UR56][R4.64], R11 ;  /* 0x0000000b04008986 */ /* 0x0005e8000c101938 */
[----:B------:R2:W-:Y:S02]  /*74d0*/  @!P1 STG.E desc[UR56][R4.64+0x20], R9 ;  /* 0x0000200904009986 */ /* 0x0005e4000c101938 */
.L_x_65:
[----:B------:R-:W-:Y:S05]  /*74e0*/  BSYNC B0 ;  /* 0x0000000000007941 */ /* 0x000fea0003800000 */
.L_x_64:
[----:B------:R-:W-:Y:S01]  /*74f0*/  ULDC.64 UR4, c[0x0][0x730] ;  /* 0x0001cc0000047ab9 */ /* 0x000fe20000000a00 */
[-C--:B------:R-:W-:Y:S01]  /*7500*/  FMUL R88, R26, R10.reuse ;  /* 0x0000000a1a587220 */ /* 0x080fe20000400000 */
[----:B------:R-:W-:Y:S01]  /*7510*/  ISETP.NE.U32.AND P0, PT, RZ, UR4, PT ;  /* 0x00000004ff007c0c */ /* 0x000fe2000bf05070 */
[-C--:B------:R-:W-:Y:S01]  /*7520*/  FMUL R27, R27, R10.reuse ;  /* 0x0000000a1b1b7220 */ /* 0x080fe20000400000 */
[-C--:B------:R-:W-:Y:S01]  /*7530*/  FMUL R30, R30, R10.reuse ;  /* 0x0000000a1e1e7220 */ /* 0x080fe20000400000 */
[-C--:B------:R-:W-:Y:S01]  /*7540*/  FMUL R31, R31, R10.reuse ;  /* 0x0000000a1f1f7220 */ /* 0x080fe20000400000 */
[----:B------:R-:W-:Y:S01]  /*7550*/  ISETP.NE.AND.EX P0, PT, RZ, UR5, PT, P0 ;  /* 0x00000005ff007c0c */ /* 0x000fe2000bf05300 */
        /* <DEDUP_REMOVED lines=28> */
[----:B------:R-:W-:Y:S06]  /*7720*/  @P0 BRA `(.L_x_66) ;  /* 0x0000000000240947 */ /* 0x000fec0003800000 */
[----:B------:R-:W-:Y:S02]  /*7730*/  ULDC.64 UR4, c[0x0][0x728] ;  /* 0x0001ca0000047ab9 */ /* 0x000fe40000000a00 */
[----:B------:R-:W-:-:S04]  /*7740*/  ISETP.NE.U32.AND P0, PT, RZ, UR4, PT ;  /* 0x00000004ff007c0c */ /* 0x000fc8000bf05070 */
[----:B------:R-:W-:-:S13]  /*7750*/  ISETP.NE.AND.EX P0, PT, RZ, UR5, PT, P0 ;  /* 0x00000005ff007c0c */ /* 0x000fda000bf05300 */
[----:B------:R-:W-:Y:S05]  /*7760*/  @!P0 BRA `(.L_x_67) ;  /* 0x00000000000c8947 */ /* 0x000fea0003800000 */
[----:B--2---:R-:W2:Y:S02]  /*7770*/  LDC.64 R4, c[0x0][0x728] ;  /* 0x0001ca00ff047b82 */ /* 0x004ea40000000a00 */
[----:B--2---:R3:W5:Y:S01]  /*7780*/  LDG.E R18, desc[UR56][R4.64] ;  /* 0x0000003804127981 */ /* 0x004762000c1e1900 */
[----:B------:R-:W-:Y:S05]  /*7790*/  BRA `(.L_x_66) ;  /* 0x0000000000087947 */ /* 0x000fea0003800000 */
.L_x_67:
[----:B------:R-:W-:Y:S02]  /*77a0*/  ULDC UR4, c[0x0][0x720] ;  /* 0x0001c80000047ab9 */ /* 0x000fe40000000800 */
[----:B------:R-:W-:-:S07]  /*77b0*/  IMAD.U32 R18, RZ, RZ, UR4 ;  /* 0x00000004ff127e24 */ /* 0x000fce000f8e00ff */
.L_x_66:
[----:B-1----:R-:W-:-:S04]  /*77c0*/  MOV R0, RZ ;  /* 0x000000ff00007202 */ /* 0x002fc80000000f00 */
[----:B------:R-:W-:-:S13]  /*77d0*/  LOP3.LUT P0, RZ, R0, 0x1bf, RZ, 0xc0, !PT ;  /* 0x000001bf00ff7812 */ /* 0x000fda000780c0ff */
[----:B------:R-:W-:Y:S05]  /*77e0*/  @!P0 BRA `(.L_x_68) ;  /* 0x0000000000408947 */ /* 0x000fea0003800000 */
[----:B------:R-:W-:Y:S01]  /*77f0*/  MOV R0, 0x0 ;  /* 0x0000000000007802 */ /* 0x000fe20000000f00 */
[----:B------:R-:W-:Y:S01]  /*7800*/  ULDC.64 UR4, c[0x4][0x70] ;  /* 0x01001c0000047ab9 */ /* 0x000fe20000000a00 */
[----:B------:R-:W-:Y:S01]  /*7810*/  ULDC.64 UR6, c[0x4][0x8] ;  /* 0x0100020000067ab9 */ /* 0x000fe20000000a00 */
[----:B--23--:R-:W-:Y:S01]  /*7820*/  MOV R4, UR4 ;  /* 0x0000000400047c02 */ /* 0x00cfe20008000f00 */
[----:B------:R1:W2:Y:S01]  /*7830*/  LDC.64 R14, c[0x4][R0] ;  /* 0x01000000000e7b82 */ /* 0x0002a20000000a00 */
[----:B------:R-:W-:Y:S01]  /*7840*/  MOV R5, UR5 ;  /* 0x0000000500057c02 */ /* 0x000fe20008000f00 */
[----:B------:R-:W-:Y:S01]  /*7850*/  ULDC.64 UR4, c[0x4][0x78] ;  /* 0x01001e0000047ab9 */ /* 0x000fe20000000a00 */
[----:B------:R-:W-:Y:S01]  /*7860*/  MOV R10, UR6 ;  /* 0x00000006000a7c02 */ /* 0x000fe20008000f00 */
[----:B------:R-:W-:Y:S01]  /*7870*/  IMAD.U32 R6, RZ, RZ, UR4 ;  /* 0x00000004ff067e24 */ /* 0x000fe2000f8e00ff */
[----:B------:R-:W-:Y:S01]  /*7880*/  MOV R7, UR5 ;  /* 0x0000000500077c02 */ /* 0x000fe20008000f00 */
[----:B------:R-:W-:Y:S01]  /*7890*/  IMAD.U32 R11, RZ, RZ, UR7 ;  /* 0x00000007ff0b7e24 */ /* 0x000fe2000f8e00ff */
[----:B------:R-:W-:Y:S01]  /*78a0*/  MOV R8, 0x70 ;  /* 0x0000007000087802 */ /* 0x000fe20000000f00 */
[----:B------:R-:W-:Y:S01]  /*78b0*/  IMAD.MOV.U32 R13, RZ, RZ, RZ ;  /* 0x000000ffff0d7224 */ /* 0x000fe200078e00ff */
[----:B-1----:R-:W-:-:S07]  /*78c0*/  MOV R12, 0x1 ;  /* 0x00000001000c7802 */ /* 0x002fce0000000f00 */
[----:B------:R-:W-:-:S07]  /*78d0*/  LEPC R20, `(.L_x_68) ;  /* 0x000000001014794e */ /* 0x000fce0000000000 */
[----:B--2--5:R-:W-:Y:S05]  /*78e0*/  CALL.ABS.NOINC R14 ;  /* 0x000000000e007343 */ /* 0x024fea0003c00000 */
.L_x_68:
[----:B------:R-:W-:Y:S02]  /*78f0*/  MOV R23, UR36 ;  /* 0x0000002400177c02 */ /* 0x000fe40008000f00 */
[----:B------:R-:W-:-:S05]  /*7900*/  MOV R0, UR53 ;  /* 0x0000003500007c02 */ /* 0x000fca0008000f00 */
[----:B------:R-:W-:-:S04]  /*7910*/  IMAD R23, R0, 0x2200, R23 ;  /* 0x0000220000177824 */ /* 0x000fc800078e0217 */
[----:B------:R-:W-:-:S05]  /*7920*/  VIADD R26, R23, 0x19e00 ;  /* 0x00019e00171a7836 */ /* 0x000fca0000000000 */
        /* <DEDUP_REMOVED lines=9> */
[----:B------:R-:W-:Y:S01]  /*79c0*/  IMAD.U32 R6, RZ, RZ, UR6 ;  /* 0x00000006ff067e24 */ /* 0x000fe2000f8e00ff */
[----:B------:R-:W-:Y:S01]  /*79d0*/  MOV R7, UR7 ;  /* 0x0000000700077c02 */ /* 0x000fe20008000f00 */
[----:B------:R-:W-:Y:S01]  /*79e0*/  IMAD.U32 R11, RZ, RZ, UR5 ;  /* 0x00000005ff0b7e24 */ /* 0x000fe2000f8e00ff */
[----:B------:R-:W-:Y:S01]  /*79f0*/  MOV R10, UR4 ;  /* 0x00000004000a7c02 */ /* 0x000fe20008000f00 */
[----:B------:R-:W-:Y:S01]  /*7a00*/  IMAD.MOV.U32 R13, RZ, RZ, RZ ;  /* 0x000000ffff0d7224 */ /* 0x000fe200078e00ff */
[----:B------:R-:W-:-:S02]  /*7a10*/  MOV R8, 0x70 ;  /* 0x0000007000087802 */ /* 0x000fc40000000f00 */
[----:B-1----:R-:W-:-:S07]  /*7a20*/  MOV R12, 0x1 ;  /* 0x00000001000c7802 */ /* 0x002fce0000000f00 */
[----:B------:R-:W-:-:S07]  /*7a30*/  LEPC R20, `(.L_x_69) ;  /* 0x000000001014794e */ /* 0x000fce0000000000 */
[----:B--2--5:R-:W-:Y:S05]  /*7a40*/  CALL.ABS.NOINC R14 ;  /* 0x000000000e007343 */ /* 0x024fea0003c00000 */
.L_x_69:
[C---:B------:R-:W-:Y:S01]  /*7a50*/  SHF.L.U32 R0, R2.reuse, 0x4, RZ ;  /* 0x0000000402007819 */ /* 0x040fe200000006ff */
[----:B------:R-:W-:Y:S01]  /*7a60*/  ULDC.64 UR4, c[0x0][0x730] ;  /* 0x0001cc0000047ab9 */ /* 0x000fe20000000a00 */
[----:B------:R-:W-:Y:S02]  /*7a70*/  SHF.L.U32 R3, R2, 0x5, RZ ;  /* 0x0000000502037819 */ /* 0x000fe400000006ff */
[----:B------:R-:W-:Y:S02]  /*7a80*/  LOP3.LUT R0, R0, 0x600, RZ, 0xc0, !PT ;  /* 0x0000060000007812 */ /* 0x000fe400078ec0ff */
[----:B--23--:R-:W-:Y:S02]  /*7a90*/  LOP3.LUT R4, R3, 0xc0, RZ, 0xc0, !PT ;  /* 0x000000c003047812 */ /* 0x00cfe400078ec0ff */
[----:B------:R-:W-:Y:S02]  /*7aa0*/  LOP3.LUT R0, R0, 0x20, R3, 0xf8, !PT ;  /* 0x0000002000007812 */ /* 0x000fe400078ef803 */
[----:B------:R-:W-:-:S02]  /*7ab0*/  SHF.R.U32.HI R5, RZ, 0x1, R2 ;  /* 0x00000001ff057819 */ /* 0x000fc40000011602 */
[----:B------:R-:W-:Y:S02]  /*7ac0*/  LOP3.LUT R3, R0, 0x100, R3, 0xf8, !PT ;  /* 0x0000010000037812 */ /* 0x000fe400078ef803 */
[----:B------:R-:W-:Y:S02]  /*7ad0*/  LOP3.LUT R0, R2, 0x7f, RZ, 0xc0, !PT ;  /* 0x0000007f02007812 */ /* 0x000fe400078ec0ff */
[----:B------:R-:W-:Y:S01]  /*7ae0*/  ISETP.NE.U32.AND P0, PT, RZ, UR4, PT ;  /* 0x00000004ff007c0c */ /* 0x000fe2000bf05070 */
[----:B------:R-:W-:Y:S01]  /*7af0*/  ULDC UR4, c[0x0][0x720] ;  /* 0x0001c80000047ab9 */ /* 0x000fe20000000800 */
[----:B------:R-:W-:Y:S02]  /*7b00*/  IADD3 R0, R0, 0x1f, RZ ;  /* 0x0000001f00007810 */ /* 0x000fe40007ffe0ff */
[----:B------:R-:W-:Y:S01]  /*7b10*/  LOP3.LUT R4, R4, 0x8, R5, 0xf8, !PT ;  /* 0x0000000804047812 */ /* 0x000fe200078ef805 */
[----:B------:R-:W-:Y:S01]  /*7b20*/  IMAD.SHL.U32 R5, R2, 0x4, RZ ;  /* 0x0000000402057824 */ /* 0x000fe200078e00ff */
[----:B------:R-:W-:-:S02]  /*7b30*/  ISETP.NE.AND.EX P0, PT, RZ, UR5, PT, P0 ;  /* 0x00000005ff007c0c */ /* 0x000fc4000bf05300 */
[----:B------:R-:W-:Y:S02]  /*7b40*/  ISETP.GT.U32.AND P1, PT, R0, 0x3e, PT ;  /* 0x0000003e0000780c */ /* 0x000fe40003f24070 */
[----:B------:R-:W-:Y:S02]  /*7b50*/  LOP3.LUT R4, R4, 0x18, R5, 0x78, !PT ;  /* 0x0000001804047812 */ /* 0x000fe400078e7805 */
[----:B-----5:R-:W-:Y:S02]  /*7b60*/  FSEL R21, R18, UR4, !P0 ;  /* 0x0000000412157c08 */ /* 0x020fe4000c000000 */
[----:B------:R-:W-:Y:S02]  /*7b70*/  LOP3.LUT R3, R3, R4, RZ, 0xfc, !PT ;  /* 0x0000000403037212 */ /* 0x000fe400078efcff */
[----:B------:R-:W-:Y:S01]  /*7b80*/  LOP3.LUT P0, RZ, R2, 0x4, RZ, 0xc0, !PT ;  /* 0x0000000402ff7812 */ /* 0x000fe2000780c0ff */
        /* <DEDUP_REMOVED lines=64> */
[----:B------:R-:W-:Y:S01]  /*7f90*/  MOV R21, 0x20 ;  /* 0x0000002000157802 */ /* 0x000fe20000000f00 */
[----:B------:R-:W-:Y:S01]  /*7fa0*/  IMAD R26, R3, 0x2, R26 ;  /* 0x00000002031a7824 */ /* 0x000fe200078e021a */
[----:B------:R-:W-:-:S02]  /*7fb0*/  F2FP.F16.F32.PACK_AB R7, R8, R7 ;  /* 0x000000070807723e */ /* 0x000fc400000000ff */
[----:B------:R-:W-:Y:S02]  /*7fc0*/  F2FP.F16.F32.PACK_AB R9, R10, R9 ;  /* 0x000000090a09723e */ /* 0x000fe400000000ff */
[----:B------:R-:W-:Y:S02]  /*7fd0*/  F2FP.F16.F32.PACK_AB R4, R25, R4 ;  /* 0x000000041904723e */ /* 0x000fe400000000ff */
[----:B------:R-:W-:Y:S02]  /*7fe0*/  F2FP.F16.F32.PACK_AB R5, R0, R5 ;  /* 0x000000050005723e */ /* 0x000fe400000000ff */
[----:B------:R-:W-:Y:S02]  /*7ff0*/  F2FP.F16.F32.PACK_AB R6, R29, R6 ;  /* 0x000000061d06723e */ /* 0x000fe400000000ff */
[----:B------:R-:W-:Y:S02]  /*8000*/  F2FP.F16.F32.PACK_AB R8, R33, R32 ;  /* 0x000000202108723e */ /* 0x000fe400000000ff */
[----:B------:R-:W-:-:S02]  /*8010*/  F2FP.F16.F32.PACK_AB R10, R37, R36 ;  /* 0x00000024250a723e */ /* 0x000fc400000000ff */
[----:B------:R-:W-:Y:S02]  /*8020*/  F2FP.F16.F32.PACK_AB R11, R12, R11 ;  /* 0x0000000b0c0b723e */ /* 0x000fe400000000ff */
[----:B------:R-:W-:Y:S02]  /*8030*/  SEL R21, R21, 0xffffffe0, !P0 ;  /* 0xffffffe015157807 */ /* 0x000fe40004000000 */
[----:B------:R-:W-:Y:S01]  /*8040*/  LEA R3, R3, R23, 0x1 ;  /* 0x0000001703037211 */ /* 0x000fe200078e08ff */
[----:B------:R-:W-:Y:S06]  /*8050*/  @P1 BRA `(.L_x_70) ;  /* 0x0000000000041947 */ /* 0x000fec0003800000 */
[----:B------:R-:W-:-:S04]  /*8060*/  DEPBAR.LE SB0, 0x1 ;  /* 0x000080400000791a */ /* 0x000fc80000000000 */
.L_x_70:
[----:B------:R-:W-:Y:S05]  /*8070*/  WARPSYNC.ALL ;  /* 0x0000000000007948 */ /* 0x000fea0003800000 */
[----:B------:R-:W-:Y:S01]  /*8080*/  BAR.SYNC.DEFER_BLOCKING 0x1, 0x80 ;  /* 0x0042000000007b1d */ /* 0x000fe20000010000 */
[----:B------:R-:W-:Y:S02]  /*8090*/  IADD3 R0, R26, R21, RZ ;  /* 0x000000151a007210 */ /* 0x000fe40007ffe0ff */
[----:B------:R-:W-:Y:S02]  /*80a0*/  F2FP.F16.F32.PACK_AB R13, R13, R14 ;  /* 0x0000000e0d0d723e */ /* 0x000fe400000000ff */
[----:B------:R-:W-:Y:S01]  /*80b0*/  F2FP.F16.F32.PACK_AB R12, R41, R40 ;  /* 0x00000028290c723e */ /* 0x000fe200000000ff */
[----:B------:R-:W-:Y:S01]  /*80c0*/  BSSY B0, `(.L_x_71) ;  /* 0x000001d000007945 */ /* 0x000fe20003800000 */
[----:B------:R-:W-:-:S02]  /*80d0*/  F2FP.F16.F32.PACK_AB R14, R45, R44 ;  /* 0x0000002c2d0e723e */ /* 0x000fc400000000ff */
[----:B------:R-:W-:Y:S02]  /*80e0*/  F2FP.F16.F32.PACK_AB R15, R15, R20 ;  /* 0x000000140f0f723e */ /* 0x000fe400000000ff */
[----:B------:R-:W-:Y:S02]  /*80f0*/  F2FP.F16.F32.PACK_AB R88, R49, R48 ;  /* 0x000000303158723e */ /* 0x000fe400000000ff */
[----:B------:R-:W-:Y:S02]  /*8100*/  F2FP.F16.F32.PACK_AB R89, R24, R27 ;  /* 0x0000001b1859723e */ /* 0x000fe400000000ff */
[----:B------:R-:W-:Y:S02]  /*8110*/  F2FP.F16.F32.PACK_AB R90, R53, R52 ;  /* 0x00000034355a723e */ /* 0x000fe400000000ff */
[----:B------:R-:W-:Y:S02]  /*8120*/  F2FP.F16.F32.PACK_AB R91, R28, R31 ;  /* 0x0000001f1c5b723e */ /* 0x000fe400000000ff */
[----:B------:R-:W-:Y:S01]  /*8130*/  IADD3 R21, R21, 0x1000, R26 ;  /* 0x0000100015157810 */ /* 0x000fe20007ffe01a */
[----:B------:R1:W-:Y:S04]  /*8140*/  STSM.16.M88.4 [R3+0x19e00], R4 ;  /* 0x019e000403007844 */ /* 0x0003e80000000200 */
[----:B------:R1:W-:Y:S01]  /*8150*/  STSM.16.M88.4 [R0], R8 ;  /* 0x0000000800007844 */ /* 0x0003e20000000200 */
[----:B------:R-:W-:Y:S01]  /*8160*/  @!PT LDS RZ, [RZ] ;  /* 0x00000000fffff984 */ /* 0x000fe20000000800 */
[----:B------:R-:W-:Y:S01]  /*8170*/  @!PT LDS RZ, [RZ] ;  /* 0x00000000fffff984 */ /* 0x000fe20000000800 */
[----:B------:R-:W-:Y:S01]  /*8180*/  @!PT LDS RZ, [RZ] ;  /* 0x00000000fffff984 */ /* 0x000fe20000000800 */
[----:B------:R-:W-:Y:S01]  /*8190*/  @!PT LDS RZ, [RZ] ;  /* 0x00000000fffff984 */ /* 0x000fe20000000800 */
[----:B------:R2:W-:Y:S06]  /*81a0*/  MEMBAR.ALL.CTA ;  /* 0x0000000000007992 */ /* 0x0005ec0000008000 */
[----:B--2---:R-:W2:Y:S02]  /*81b0*/  FENCE.VIEW.ASYNC.S ;  /* 0x00000000000073c6 */ /* 0x004ea40000000000 */
[----:B--2---:R-:W-:Y:S06]  /*81c0*/  BAR.SYNC.DEFER_BLOCKING 0x1, 0x80 ;  /* 0x0042000000007b1d */ /* 0x004fec0000010000 */
[----:B------:R-:W-:Y:S05]  /*81d0*/  @P1 BRA `(.L_x_72) ;  /* 0x00000000002c1947 */ /* 0x000fea0003800000 */
[----:B------:R-:W-:Y:S01]  /*81e0*/  R2UR UR40, R23 ;  /* 0x00000000172872ca */ /* 0x000fe200000e0000 */
[----:B------:R-:W-:Y:S02]  /*81f0*/  UIADD3 UR43, -UR45, URZ, URZ ;  /* 0x0000003f2d2b7290 */ /* 0x000fe4000fffe13f */
[----:B------:R-:W-:Y:S01]  /*8200*/  UIADD3 UR6, UP0, UR54, 0x670, URZ ;  /* 0x0000067036067890 */ /* 0x000fe2000ff1e03f */
[----:B------:R-:W-:Y:S01]  /*8210*/  ULDC UR4, c[0x0][0xa10] ;  /* 0x0002840000047ab9 */ /* 0x000fe20000000800 */
[----:B------:R-:W-:Y:S01]  /*8220*/  UMOV UR41, URZ ;  /* 0x0000003f00297c82 */ /* 0x000fe20008000000 */
[----:B------:R-:W-:Y:S02]  /*8230*/  UIMAD UR43, UR4, UR43, UR39 ;  /* 0x0000002b042b72a4 */ /* 0x000fe4000f8e0227 */
[----:B------:R-:W-:-:S05]  /*8240*/  UIADD3.X UR7, URZ, UR55, URZ, UP0, !UPT ;  /* 0x000000373f077290 */ /* 0x000fca00087fe43f */
[----:B------:R-:W-:-:S09]  /*8250*/  UIADD3 UR40, UR40, 0x19e00, URZ ;  /* 0x00019e0028287890 */ /* 0x000fd2000fffe03f */
[----:B------:R2:W-:Y:S01]  /*8260*/  UTMASTG.4D [UR40], [UR6] ;  /* 0x00000028060073b5 */ /* 0x0005e20008018000 */
[----:B------:R0:W-:Y:S01]  /*8270*/  UTMACMDFLUSH ;  /* 0x00000000000079b7 */ /* 0x0001e20000000000 */
[----:B--2---:R-:W-:-:S04]  /*8280*/  DEPBAR.LE SB0, 0x1 ;  /* 0x000080400000791a */ /* 0x004fc80000000000 */
.L_x_72:
[----:B------:R-:W-:Y:S05]  /*8290*/  BSYNC B0 ;  /* 0x0000000000007941 */ /* 0x000fea0003800000 */
.L_x_71:
[----:B------:R-:W-:Y:S01]  /*82a0*/  BAR.SYNC.DEFER_BLOCKING 0x1, 0x80 ;  /* 0x0042000000007b1d */ /* 0x000fe20000010000 */
[----:B------:R-:W-:Y:S02]  /*82b0*/  F2FP.F16.F32.PACK_AB R64, R65, R64 ;  /* 0x000000404140723e */ /* 0x000fe400000000ff */
[----:B-1----:R-:W-:Y:S02]  /*82c0*/  F2FP.F16.F32.PACK_AB R4, R57, R56 ;  /* 0x000000383904723e */ /* 0x002fe400000000ff */
[----:B------:R-:W-:Y:S01]  /*82d0*/  F2FP.F16.F32.PACK_AB R5, R30, R35 ;  /* 0x000000231e05723e */ /* 0x000fe200000000ff */
[----:B------:R-:W-:Y:S01]  /*82e0*/  BSSY B0, `(.L_x_73) ;  /* 0x000001b000007945 */ /* 0x000fe20003800000 */
[----:B------:R-:W-:Y:S02]  /*82f0*/  F2FP.F16.F32.PACK_AB R6, R61, R60 ;  /* 0x0000003c3d06723e */ /* 0x000fe400000000ff */
[----:B------:R-:W-:Y:S02]  /*8300*/  F2FP.F16.F32.PACK_AB R7, R34, R39 ;  /* 0x000000272207723e */ /* 0x000fe400000000ff */
[----:B------:R-:W-:-:S02]  /*8310*/  F2FP.F16.F32.PACK_AB R65, R38, R43 ;  /* 0x0000002b2641723e */ /* 0x000fc400000000ff */
[----:B------:R-:W-:Y:S02]  /*8320*/  F2FP.F16.F32.PACK_AB R66, R69, R68 ;  /* 0x000000444542723e */ /* 0x000fe400000000ff */
[----:B------:R-:W-:Y:S01]  /*8330*/  F2FP.F16.F32.PACK_AB R67, R42, R47 ;  /* 0x0000002f2a43723e */ /* 0x000fe200000000ff */
        /* <DEDUP_REMOVED lines=14> */
[----:B------:R-:W-:Y:S01]  /*8420*/  UMOV UR41, 0x20 ;  /* 0x0000002000297882 */ /* 0x000fe20000000000 */
[----:B------:R-:W-:Y:S02]  /*8430*/  UIMAD UR43, UR4, UR43, UR39 ;  /* 0x0000002b042b72a4 */ /* 0x000fe4000f8e0227 */
[----:B------:R-:W-:-:S05]  /*8440*/  UIADD3.X UR7, URZ, UR55, URZ, UP0, !UPT ;  /* 0x000000373f077290 */ /* 0x000fca00087fe43f */
[----:B------:R-:W-:-:S09]  /*8450*/  UIADD3 UR40, UR40, 0x1ae00, URZ ;  /* 0x0001ae0028287890 */ /* 0x000fd2000fffe03f */
[----:B------:R2:W-:Y:S01]  /*8460*/  UTMASTG.4D [UR40], [UR6] ;  /* 0x00000028060073b5 */ /* 0x0005e20008018000 */
[----:B------:R0:W-:Y:S01]  /*8470*/  UTMACMDFLUSH ;  /* 0x00000000000079b7 */ /* 0x0001e20000000000 */
[----:B--2---:R-:W-:-:S04]  /*8480*/  DEPBAR.LE SB0, 0x1 ;  /* 0x000080400000791a */ /* 0x004fc80000000000 */
.L_x_74:
[----:B------:R-:W-:Y:S05]  /*8490*/  BSYNC B0 ;  /* 0x0000000000007941 */ /* 0x000fea0003800000 */
.L_x_73:
[----:B------:R-:W-:Y:S01]  /*84a0*/  BAR.SYNC.DEFER_BLOCKING 0x1, 0x80 ;  /* 0x0042000000007b1d */ /* 0x000fe20000010000 */
[----:B------:R-:W-:Y:S02]  /*84b0*/  F2FP.F16.F32.PACK_AB R72, R73, R72 ;  /* 0x000000484948723e */ /* 0x000fe400000000ff */
[----:B------:R-:W-:Y:S02]  /*84c0*/  F2FP.F16.F32.PACK_AB R73, R46, R51 ;  /* 0x000000332e49723e */ /* 0x000fe400000000ff */
[----:B------:R-:W-:Y:S01]  /*84d0*/  F2FP.F16.F32.PACK_AB R74, R77, R76 ;  /* 0x0000004c4d4a723e */ /* 0x000fe200000000ff */
[----:B------:R-:W-:Y:S01]  /*84e0*/  BSSY B0, `(.L_x_75) ;  /* 0x000001d000007945 */ /* 0x000fe20003800000 */
[----:B------:R-:W-:Y:S02]  /*84f0*/  F2FP.F16.F32.PACK_AB R75, R50, R55 ;  /* 0x00000037324b723e */ /* 0x000fe400000000ff */
[----:B------:R-:W-:Y:S02]  /*8500*/  F2FP.F16.F32.PACK_AB R60, R81, R80 ;  /* 0x00000050513c723e */ /* 0x000fe400000000ff */
[----:B------:R-:W-:-:S02]  /*8510*/  F2FP.F16.F32.PACK_AB R61, R54, R59 ;  /* 0x0000003b363d723e */ /* 0x000fc400000000ff */
[----:B------:R-:W-:Y:S02]  /*8520*/  F2FP.F16.F32.PACK_AB R62, R85, R84 ;  /* 0x00000054553e723e */ /* 0x000fe400000000ff */
[----:B------:R-:W-:Y:S01]  /*8530*/  F2FP.F16.F32.PACK_AB R63, R58, R63 ;  /* 0x0000003f3a3f723e */ /* 0x000fe200000000ff */
[----:B------:R2:W-:Y:S04]  /*8540*/  STSM.16.M88.4 [R26], R4 ;  /* 0x000000041a007844 */ /* 0x0005e80000000200 */
[----:B------:R2:W-:Y:S01]  /*8550*/  STSM.16.M88.4 [R0], R64 ;  /* 0x0000004000007844 */ /* 0x0005e20000000200 */
[----:B------:R-:W-:Y:S01]  /*8560*/  @!PT LDS RZ, [RZ] ;  /* 0x00000000fffff984 */ /* 0x000fe20000000800 */
[----:B------:R-:W-:Y:S01]  /*8570*/  @!PT LDS RZ, [RZ] ;  /* 0x00000000fffff984 */ /* 0x000fe20000000800 */
[----:B------:R-:W-:Y:S01]  /*8580*/  @!PT LDS RZ, [RZ] ;  /* 0x00000000fffff984 */ /* 0x000fe20000000800 */
[----:B------:R-:W-:Y:S01]  /*8590*/  @!PT LDS RZ, [RZ] ;  /* 0x00000000fffff984 */ /* 0x000fe20000000800 */
[----:B------:R3:W-:Y:S06]  /*85a0*/  MEMBAR.ALL.CTA ;  /* 0x0000000000007992 */ /* 0x0007ec0000008000 */
[----:B---3--:R-:W3:Y:S02]  /*85b0*/  FENCE.VIEW.ASYNC.S ;  /* 0x00000000000073c6 */ /* 0x008ee40000000000 */
[----:B---3--:R-:W-:Y:S06]  /*85c0*/  BAR.SYNC.DEFER_BLOCKING 0x1, 0x80 ;  /* 0x0042000000007b1d */ /* 0x008fec0000010000 */
[----:B------:R-:W-:Y:S05]  /*85d0*/  @P1 BRA `(.L_x_76) ;  /* 0x0000000000341947 */ /* 0x000fea0003800000 */
[----:B------:R-:W-:Y:S01]  /*85e0*/  R2UR UR8, R23 ;  /* 0x00000000170872ca */ /* 0x000fe200000e0000 */
[----:B------:R-:W-:Y:S02]  /*85f0*/  UIADD3 UR11, -UR45, URZ, URZ ;  /* 0x0000003f2d0b7290 */ /* 0x000fe4000fffe13f */
[----:B------:R-:W-:Y:S01]  /*8600*/  UIADD3 UR6, UP0, UR54, 0x670, URZ ;  /* 0x0000067036067890 */ /* 0x000fe2000ff1e03f */
[----:B------:R-:W-:Y:S01]  /*8610*/  ULDC UR4, c[0x0][0xa10] ;  /* 0x0002840000047ab9 */ /* 0x000fe20000000800 */
[----:B------:R-:W-:Y:S01]  /*8620*/  UMOV UR9, 0x40 ;  /* 0x0000004000097882 */ /* 0x000fe20000000000 */
[----:B------:R-:W-:Y:S02]  /*8630*/  UIMAD UR11, UR4, UR11, UR39 ;  /* 0x0000000b040b72a4 */ /* 0x000fe4000f8e0227 */
[----:B------:R-:W-:Y:S01]  /*8640*/  UIADD3.X UR7, URZ, UR55, URZ, UP0, !UPT ;  /* 0x000000373f077290 */ /* 0x000fe200087fe43f */
[----:B------:R-:W-:Y:S01]  /*8650*/  UMOV UR10, UR42 ;  /* 0x0000002a000a7c82 */ /* 0x000fe20008000000 */
[----:B------:R-:W-:-:S03]  /*8660*/  UMOV UR12, UR44 ;  /* 0x0000002c000c7c82 */ /* 0x000fc60008000000 */
[----:B------:R-:W-:-:S09]  /*8670*/  UIADD3 UR8, UR8, 0x19e00, URZ ;  /* 0x00019e0008087890 */ /* 0x000fd2000fffe03f */
[----:B------:R3:W-:Y:S01]  /*8680*/  UTMASTG.4D [UR8], [UR6] ;  /* 0x00000008060073b5 */ /* 0x0007e20008018000 */
[----:B------:R0:W-:Y:S01]  /*8690*/  UTMACMDFLUSH ;  /* 0x00000000000079b7 */ /* 0x0001e20000000000 */
[----:B---3--:R-:W-:-:S04]  /*86a0*/  DEPBAR.LE SB0, 0x1 ;  /* 0x000080400000791a */ /* 0x008fc80000000000 */
.L_x_76:
[----:B------:R-:W-:Y:S05]  /*86b0*/  BSYNC B0 ;  /* 0x0000000000007941 */ /* 0x000fea0003800000 */
.L_x_75:
[----:B------:R-:W-:Y:S06]  /*86c0*/  BAR.SYNC.DEFER_BLOCKING 0x1, 0x80 ;  /* 0x0042000000007b1d */ /* 0x000fec0000010000 */
[----:B------:R-:W-:Y:S01]  /*86d0*/  BSSY B0, `(.L_x_77) ;  /* 0x0000017000007945 */ /* 0x000fe20003800000 */
[----:B------:R3:W-:Y:S04]  /*86e0*/  STSM.16.M88.4 [R26+0x1000], R72 ;  /* 0x001000481a007844 */ /* 0x0007e80000000200 */
[----:B------:R3:W-:Y:S01]  /*86f0*/  STSM.16.M88.4 [R21], R60 ;  /* 0x0000003c15007844 */ /* 0x0007e20000000200 */
[----:B------:R-:W-:Y:S01]  /*8700*/  @!PT LDS RZ, [RZ] ;  /* 0x00000000fffff984 */ /* 0x000fe20000000800 */
[----:B------:R-:W-:Y:S01]  /*8710*/  @!PT LDS RZ, [RZ] ;  /* 0x00000000fffff984 */ /* 0x000fe20000000800 */
[----:B------:R-:W-:Y:S01]  /*8720*/  @!PT LDS RZ, [RZ] ;  /* 0x00000000fffff984 */ /* 0x000fe20000000800 */
[----:B------:R-:W-:Y:S01]  /*8730*/  @!PT LDS RZ, [RZ] ;  /* 0x00000000fffff984 */ /* 0x000fe20000000800 */
[----:B------:R4:W-:Y:S06]  /*8740*/  MEMBAR.ALL.CTA ;  /* 0x0000000000007992 */ /* 0x0009ec0000008000 */
[----:B----4-:R-:W4:Y:S02]  /*8750*/  FENCE.VIEW.ASYNC.S ;  /* 0x00000000000073c6 */ /* 0x010f240000000000 */
[----:B----4-:R-:W-:Y:S06]  /*8760*/  BAR.SYNC.DEFER_BLOCKING 0x1, 0x80 ;  /* 0x0042000000007b1d */ /* 0x010fec0000010000 */
        /* <DEDUP_REMOVED lines=11> */
[----:B------:R4:W-:Y:S02]  /*8820*/  UTMASTG.4D [UR8], [UR6] ;  /* 0x00000008060073b5 */ /* 0x0009e40008018000 */
[----:B----4-:R0:W-:Y:S02]  /*8830*/  UTMACMDFLUSH ;  /* 0x00000000000079b7 */ /* 0x0101e40000000000 */
.L_x_78:
[----:B------:R-:W-:Y:S05]  /*8840*/  BSYNC B0 ;  /* 0x0000000000007941 */ /* 0x000fea0003800000 */
.L_x_77:
[----:B------:R-:W-:Y:S01]  /*8850*/  ULEA UR4, UR53, 0xfffffff8, 0x3 ;  /* 0xfffffff835047891 */ /* 0x000fe2000f8e183f */
[----:B------:R-:W-:-:S04]  /*8860*/  DEPBAR.LE SB0, 0x0 ;  /* 0x000080000000791a */ /* 0x000fc80000000000 */
[----:B------:R-:W-:Y:S01]  /*8870*/  ULOP3.LUT UR4, UR4, 0x8, URZ, 0xc0, !UPT ;  /* 0x0000000804047892 */ /* 0x000fe2000f8ec03f */
[----:B------:R-:W-:-:S03]  /*8880*/  LOP3.LUT R22, R22, 0x1, RZ, 0x3c, !PT ;  /* 0x0000000116167812 */ /* 0x000fc600078e3cff */
[----:B------:R-:W-:-:S06]  /*8890*/  ULOP3.LUT UR4, UR4, 0x18, URZ, 0x3c, !UPT ;  /* 0x0000001804047892 */ /* 0x000fcc000f8e3c3f */
[----:B--2---:R-:W-:Y:S01]  /*88a0*/  IMAD.U32 R0, RZ, RZ, UR4 ;  /* 0x00000004ff007e24 */ /* 0x004fe2000f8e00ff */
[----:B------:R-:W-:Y:S02]  /*88b0*/  ULDC UR4, c[0x0][0xc] ;  /* 0x0000030000047ab9 */ /* 0x000fe40000000800 */
[----:B------:R-:W-:Y:S01]  /*88c0*/  IADD3 R17, R17, UR4, RZ ;  /* 0x0000000411117c10 */ /* 0x000fe2000fffe0ff */
[----:B------:R-:W-:Y:S01]  /*88d0*/  ULDC UR4, c[0x0][0xa00] ;  /* 0x0002800000047ab9 */ /* 0x000fe20000000800 */
[----:B------:R2:W-:Y:S02]  /*88e0*/  SYNCS.ARRIVE.TRANS64.A1T0 RZ, [R0+UR36+0x20490], RZ ;  /* 0x020490ff00ff79a7 */ /* 0x0005e40008100024 */
[----:B------:R-:W-:-:S13]  /*88f0*/  ISETP.GE.AND P0, PT, R17, UR4, PT ;  /* 0x0000000411007c0c */ /* 0x000fda000bf06270 */
[----:B--2---:R-:W-:Y:S05]  /*8900*/  @!P0 BRA `(.L_x_79) ;  /* 0xffffff84001c8947 */ /* 0x004fea000383ffff */
[----:B------:R-:W-:Y:S05]  /*8910*/  EXIT ;  /* 0x000000000000794d */ /* 0x000fea0003800000 */
.L_x_6:
[----:B------:R-:W-:-:S08]  /*8920*/  NOP ;  /* 0x0000000000007918 */ /* 0x000fd00000000000 */
[----:B------:R-:W2:-:S00]  /*8930*/  USETMAXREG.DEALLOC.CTAPOOL 0x18 ;  /* 0x00000018000079c8 */ /* 0x000e8000080e0500 */
[----:B------:R-:W-:-:S13]  /*8940*/  PLOP3.LUT P3, PT, PT, PT, UP0, 0x80, 0x0 ;  /* 0x000000000000781c */ /* 0x000fda0003f6f008 */
[----:B--2---:R-:W-:Y:S05]  /*8950*/  @!P3 BRA `(.L_x_80) ;  /* 0x000000080064b947 */ /* 0x004fea0003800000 */
[----:B------:R-:W-:-:S13]  /*8960*/  PLOP3.LUT P2, PT, PT, PT, UP1, 0x80, 0x0 ;  /* 0x000000000000781c */ /* 0x000fda0003f4f018 */
[----:B-1----:R-:W-:Y:S05]  /*8970*/  @P2 EXIT ;  /* 0x000000000000294d */ /* 0x002fea0003800000 */
[----:B------:R-:W-:Y:S02]  /*8980*/  ULDC UR4, c[0x0][0xa00] ;  /* 0x0002800000047ab9 */ /* 0x000fe40000000800 */
[----:B------:R-:W-:-:S13]  /*8990*/  ISETP.GE.AND P2, PT, R17, UR4, PT ;  /* 0x0000000411007c0c */ /* 0x000fda000bf46270 */
[----:B------:R-:W-:Y:S05]  /*89a0*/  @P2 EXIT ;  /* 0x000000000000294d */ /* 0x000fea0003800000 */
[----:B------:R-:W-:Y:S01]  /*89b0*/  LOP3.LUT P2, RZ, R2, 0x1f, RZ, 0xc0, !PT ;  /* 0x0000001f02ff7812 */ /* 0x000fe2000784c0ff */
[----:B------:R-:W-:Y:S01]  /*89c0*/  BSSY B0, `(.L_x_81) ;  /* 0x0000091000007945 */ /* 0x000fe20003800000 */
[----:B------:R-:W-:Y:S01]  /*89d0*/  MOV R4, 0x1 ;  /* 0x0000000100047802 */ /* 0x000fe20000000f00 */
[----:B------:R-:W-:Y:S01]  /*89e0*/  IMAD.MOV.U32 R0, RZ, RZ, RZ ;  /* 0x000000ffff007224 */ /* 0x000fe200078e00ff */
[----:B------:R-:W-:Y:S01]  /*89f0*/  PLOP3.LUT P0, PT, P2, P0, PT, 0x2a, 0x0 ;  /* 0x000000000000781c */ /* 0x000fe20001700572 */
[----:B------:R-:W-:Y:S01]  /*8a00*/  ULOP3.LUT UR18, UR51, 0x2, URZ, 0xfc, !UPT ;  /* 0x0000000233127892 */ /* 0x000fe2000f8efc3f */
[----:B------:R-:W-:Y:S01]  /*8a10*/  MOV R5, 0x1 ;  /* 0x0000000100057802 */ /* 0x000fe20000000f00 */
[----:B------:R-:W-:Y:S01]  /*8a20*/  ULDC UR19, c[0x0][0xc] ;  /* 0x0000030000137ab9 */ /* 0x000fe20000000800 */
[----:B------:R-:W-:Y:S01]  /*8a30*/  ULDC.64 UR16, c[0x0][0x198] ;  /* 0x0000660000107ab9 */ /* 0x000fe20000000a00 */
[----:B------:R-:W-:-:S08]  /*8a40*/  ULDC UR20, c[0x0][0xa00] ;  /* 0x0002800000147ab9 */ /* 0x000fd00000000800 */
.L_x_96:
[----:B------:R-:W1:Y:S01]  /*8a50*/  LDC R6, c[0x0][0xa04] ;  /* 0x00028100ff067b82 */ /* 0x000e620000000800 */
[----:B------:R-:W-:Y:S01]  /*8a60*/  MOV R7, R17 ;  /* 0x0000001100077202 */ /* 0x000fe20000000f00 */
[----:B------:R-:W-:-:S06]  /*8a70*/  UMOV UR4, 0xffffffff ;  /* 0xffffffff00047882 */ /* 0x000fcc0000000000 */
[----:B------:R-:W2:Y:S08]  /*8a80*/  LDC R10, c[0x0][0xa10] ;  /* 0x00028400ff0a7b82 */ /* 0x000eb00000000800 */
[----:B------:R-:W3:Y:S01]  /*8a90*/  LDC R13, c[0x0][0xa1c] ;  /* 0x00028700ff0d7b82 */ /* 0x000ee20000000800 */
[----:B-1----:R-:W-:Y:S02]  /*8aa0*/  ISETP.NE.AND P2, PT, R6, 0x1, PT ;  /* 0x000000010600780c */ /* 0x002fe40003f45270 */
[----:B--2---:R-:W-:-:S11]  /*8ab0*/  ISETP.NE.AND P3, PT, R10, 0x1, PT ;  /* 0x000000010a00780c */ /* 0x004fd60003f65270 */
[----:B------:R-:W1:Y:S01]  /*8ac0*/  @P2 LDC.64 R8, c[0x0][0xa08] ;  /* 0x00028200ff082b82 */ /* 0x000e620000000a00 */
[----:B---3--:R-:W-:-:S07]  /*8ad0*/  ISETP.NE.AND P4, PT, R13, 0x1, PT ;  /* 0x000000010d00780c */ /* 0x008fce0003f85270 */
[----:B------:R-:W2:Y:S08]  /*8ae0*/  @P3 LDC R12, c[0x0][0xa14] ;  /* 0x00028500ff0c3b82 */ /* 0x000eb00000000800 */
[----:B------:R-:W3:Y:S08]  /*8af0*/  @P3 LDC R11, c[0x0][0xa18] ;  /* 0x00028600ff0b3b82 */ /* 0x000ef00000000800 */
[----:B------:R-:W4:Y:S01]  /*8b00*/  @P4 LDC.64 R2, c[0x0][0xa20] ;  /* 0x00028800ff024b82 */ /* 0x000f220000000a00 */
[----:B-1----:R-:W-:-:S05]  /*8b10*/  @P2 IMAD.HI.U32 R8, R17, R8, RZ ;  /* 0x0000000811082227 */ /* 0x002fca00078e00ff */
[----:B------:R-:W-:-:S05]  /*8b20*/  @P2 SHF.R.U32.HI R7, RZ, R9, R8 ;  /* 0x00000009ff072219 */ /* 0x000fca0000011608 */
[----:B--2---:R-:W-:-:S04]  /*8b30*/  @P3 IMAD.HI.U32 R8, R7, R12, RZ ;  /* 0x0000000c07083227 */ /* 0x004fc800078e00ff */
[----:B------:R-:W-:Y:S01]  /*8b40*/  IMAD.MOV.U32 R9, RZ, RZ, R7 ;  /* 0x000000ffff097224 */ /* 0x000fe200078e0007 */
[----:B---3--:R-:W-:-:S05]  /*8b50*/  @P3 SHF.R.U32.HI R9, RZ, R11, R8 ;  /* 0x0000000bff093219 */ /* 0x008fca0000011608 */
[----:B----4-:R-:W-:Y:S01]  /*8b60*/  @P4 IMAD.HI.U32 R8, R9, R2, RZ ;  /* 0x0000000209084227 */ /* 0x010fe200078e00ff */
[----:B------:R-:W-:-:S04]  /*8b70*/  MOV R2, R9 ;  /* 0x0000000900027202 */ /* 0x000fc80000000f00 */
[----:B------:R-:W-:Y:S01]  /*8b80*/  @P4 SHF.R.U32.HI R2, RZ, R3, R8 ;  /* 0x00000003ff024219 */ /* 0x000fe20000011608 */
[----:B------:R-:W-:-:S03]  /*8b90*/  IMAD.MOV R3, RZ, RZ, -R9 ;  /* 0x000000ffff037224 */ /* 0x000fc600078e0a09 */
[----:B------:R-:W-:Y:S01]  /*8ba0*/  IADD3 R2, -R2, RZ, RZ ;  /* 0x000000ff02027210 */ /* 0x000fe20007ffe1ff */
[----:B------:R-:W-:-:S04]  /*8bb0*/  IMAD R10, R10, R3, R7 ;  /* 0x000000030a0a7224 */ /* 0x000fc800078e0207 */
[----:B------:R-:W-:Y:S01]  /*8bc0*/  IMAD R2, R13, R2, R9 ;  /* 0x000000020d027224 */ /* 0x000fe200078e0209 */
[----:B------:R-:W-:Y:S06]  /*8bd0*/  BRA.DIV UR4, `(.L_x_82) ;  /* 0x0000001a04947947 */ /* 0x000fec000b800000 */
[----:B------:R-:W-:-:S13]  /*8be0*/  ELECT P6, URZ, PT ;  /* 0x00000000003f782f */ /* 0x000fda00038c0000 */
.L_x_134:
[----:B------:R-:W-:Y:S01]  /*8bf0*/  IADD3 R3, -R7, RZ, RZ ;  /* 0x000000ff07037210 */ /* 0x000fe20007ffe1ff */
[----:B------:R-:W-:Y:S04]  /*8c00*/  BSSY B1, `(.L_x_83) ;  /* 0x000002f000017945 */ /* 0x000fe80003800000 */
[----:B------:R-:W-:Y:S02]  /*8c10*/  IMAD R3, R6, R3, R17 ;  /* 0x0000000306037224 */ /* 0x000fe400078e0211 */
[----:B------:R-:W-:-:S03]  /*8c20*/  IMAD.MOV.U32 R6, RZ, RZ, RZ ;  /* 0x000000ffff067224 */ /* 0x000fc600078e00ff */
[----:B------:R-:W-:Y:S01]  /*8c30*/  SHF.L.U32 R3, R3, 0x7, RZ ;  /* 0x0000000703037819 */ /* 0x000fe200000006ff */
[----:B------:R-:W-:Y:S06]  /*8c40*/  @!P6 BRA `(.L_x_84) ;  /* 0x0000000000a8e947 */ /* 0x000fec0003800000 */
[----:B------:R-:W1:Y:S01]  /*8c50*/  S2R R7, SR_CgaCtaId ;  /* 0x0000000000077919 */ /* 0x000e620000008800 */
[----:B------:R-:W-:-:S04]  /*8c60*/  MOV R6, 0x400 ;  /* 0x0000040000067802 */ /* 0x000fc80000000f00 */
[----:B-1----:R-:W-:Y:S02]  /*8c70*/  LEA R9, R7, R6, 0x18 ;  /* 0x0000000607097211 */ /* 0x002fe400078ec0ff */
[----:B------:R-:W-:Y:S02]  /*8c80*/  SHF.L.U32 R6, R5, 0x1f, RZ ;  /* 0x0000001f05067819 */ /* 0x000fe400000006ff */
[----:B------:R-:W-:-:S04]  /*8c90*/  LEA R7, R0, R9, 0x3 ;  /* 0x0000000900077211 */ /* 0x000fc800078e18ff */
[----:B------:R-:W1:Y:S02]  /*8ca0*/  SYNCS.PHASECHK.TRANS64.TRYWAIT P2, [R7+URZ+0x20460], R6 ;  /* 0x02046006070075a7 */ /* 0x000e64000804017f */
[----:B-1----:R-:W-:Y:S05]  /*8cb0*/  @!P2 BRA `(.L_x_85) ;  /* 0x00000018007ca947 */ /* 0x002fea0003800000 */
.L_x_135:
[----:B------:R-:W-:Y:S01]  /*8cc0*/  UPRMT UR4, UR18, 0x9910, URZ ;  /* 0x0000991012047896 */ /* 0x000fe2000800003f */
[----:B-1----:R-:W-:-:S03]  /*8cd0*/  @P1 MOV R6, 0x4000 ;  /* 0x0000400000061802 */ /* 0x002fc60000000f00 */
[----:B------:R-:W-:Y:S01]  /*8ce0*/  UISETP.NE.AND UP0, UPT, UR4, 0x2, UPT ;  /* 0x000000020400788c */ /* 0x000fe2000bf05270 */
[----:B------:R1:W-:Y:S05]  /*8cf0*/  @P1 SYNCS.ARRIVE.TRANS64 RZ, [R7+URZ+0x20450], R6 ;  /* 0x0204500607ff19a7 */ /* 0x0003ea000800003f */
[----:B------:R-:W-:-:S13]  /*8d00*/  PLOP3.LUT P2, PT, PT, PT, UP0, 0x80, 0x0 ;  /* 0x000000000000781c */ /* 0x000fda0003f4f008 */
[----:B-1----:R-:W-:Y:S05]  /*8d10*/  @P2 BRA `(.L_x_86) ;  /* 0x0000000000042947 */ /* 0x002fea0003800000 */
[----:B------:R-:W-:Y:S01]  /*8d20*/  BPT.TRAP 0x1 ;  /* 0x000000040000795c */ /* 0x000fe20000300000 */
.L_x_86:
[----:B------:R-:W-:Y:S05]  /*8d30*/  @P0 BRA `(.L_x_87) ;  /* 0x0000000000040947 */ /* 0x000fea0003800000 */
[----:B------:R-:W-:Y:S01]  /*8d40*/  BPT.TRAP 0x1 ;  /* 0x000000040000795c */ /* 0x000fe20000300000 */
.L_x_87:
[----:B------:R-:W-:Y:S01]  /*8d50*/  R2UR UR5, R9 ;  /* 0x00000000090572ca */ /* 0x000fe200000e0000 */
[----:B------:R-:W-:Y:S01]  /*8d60*/  UIADD3 UR4, UP0, UR16, 0xf0, URZ ;  /* 0x000000f010047890 */ /* 0x000fe2000ff1e03f */
[----:B------:R-:W-:Y:S01]  /*8d70*/  R2UR UR8, R0 ;  /* 0x00000000000872ca */ /* 0x000fe200000e0000 */
[----:B------:R-:W-:Y:S01]  /*8d80*/  UMOV UR10, URZ ;  /* 0x0000003f000a7c82 */ /* 0x000fe20008000000 */
[----:B------:R-:W-:Y:S01]  /*8d90*/  R2UR UR9, R7 ;  /* 0x00000000070972ca */ /* 0x000fe200000e0000 */
[----:B------:R-:W-:Y:S01]  /*8da0*/  UMOV UR6, 0x0 ;  /* 0x0000000000067882 */ /* 0x000fe20000000000 */
[----:B------:R-:W-:Y:S01]  /*8db0*/  R2UR UR11, R3 ;  /* 0x00000000030b72ca */ /* 0x000fe200000e0000 */
[----:B------:R-:W-:Y:S01]  /*8dc0*/  UMOV UR7, 0x10000000 ;  /* 0x1000000000077882 */ /* 0x000fe20000000000 */
[----:B------:R-:W-:Y:S01]  /*8dd0*/  R2UR UR12, R10 ;  /* 0x000000000a0c72ca */ /* 0x000fe200000e0000 */
[----:B------:R-:W-:Y:S01]  /*8de0*/  UMOV UR15, 0x40 ;  /* 0x00000040000f7882 */ /* 0x000fe20000000000 */
[----:B------:R-:W-:Y:S01]  /*8df0*/  R2UR UR13, R2 ;  /* 0x00000000020d72ca */ /* 0x000fe200000e0000 */
[----:B------:R-:W-:-:S04]  /*8e00*/  VIADD R0, R0, 0x1 ;  /* 0x0000000100007836 */ /* 0x000fc80000000000 */
[----:B------:R-:W-:Y:S01]  /*8e10*/  ULEA UR8, UR8, UR5, 0xe ;  /* 0x0000000508087291 */ /* 0x000fe2000f8e703f */
[C---:B------:R-:W-:Y:S01]  /*8e20*/  ISETP.NE.AND P2, PT, R0.reuse, 0x2, PT ;  /* 0x000000020000780c */ /* 0x040fe20003f45270 */
[----:B------:R-:W-:Y:S02]  /*8e30*/  UIADD3 UR9, UR9, 0x20450, URZ ;  /* 0x0002045009097890 */ /* 0x000fe4000fffe03f */
[----:B------:R-:W-:Y:S01]  /*8e40*/  UIADD3.X UR5, URZ, UR17, URZ, UP0, !UPT ;  /* 0x000000113f057290 */ /* 0x000fe200087fe43f */
[----:B------:R-:W-:Y:S01]  /*8e50*/  SEL R6, RZ, 0x1, P2 ;  /* 0x00000001ff067807 */ /* 0x000fe20001000000 */
[----:B------:R-:W-:Y:S01]  /*8e60*/  UIADD3 UR14, UR8, 0x2000, URZ ;  /* 0x00002000080e7890 */ /* 0x000fe2000fffe03f */
[----:B------:R-:W-:Y:S02]  /*8e70*/  SEL R0, R0, RZ, P2 ;  /* 0x000000ff00007207 */ /* 0x000fe40001000000 */
[----:B------:R-:W-:Y:S02]  /*8e80*/  LOP3.LUT R5, R5, R6, RZ, 0x3c, !PT ;  /* 0x0000000605057212 */ /* 0x000fe400078e3cff */
[----:B------:R-:W-:-:S02]  /*8e90*/  MOV R6, 0x40 ;  /* 0x0000004000067802 */ /* 0x000fc40000000f00 */
[----:B------:R1:W-:Y:S02]  /*8ea0*/  UTMALDG.4D [UR8], [UR4], desc[UR6] ;  /* 0x00000608040075b4 */ /* 0x0003e40008019000 */
[----:B-1----:R-:W-:Y:S01]  /*8eb0*/  UMOV UR8, UR14 ;  /* 0x0000000e00087c82 */ /* 0x002fe20008000000 */
[----:B------:R-:W-:Y:S02]  /*8ec0*/  UMOV UR10, UR15 ;  /* 0x0000000f000a7c82 */ /* 0x000fe40008000000 */
[----:B------:R1:W-:Y:S02]  /*8ed0*/  UTMALDG.4D [UR8], [UR4], desc[UR6] ;  /* 0x00000608040075b4 */ /* 0x0003e40008019000 */
[----:B-1----:R-:W-:Y:S01]  /*8ee0*/  NOP ;  /* 0x0000000000007918 */ /* 0x002fe20000000000 */
.L_x_84:
[----:B------:R-:W-:Y:S05]  /*8ef0*/  BSYNC B1 ;  /* 0x0000000000017941 */ /* 0x000fea0003800000 */
.L_x_83:
[----:B------:R-:W-:Y:S01]  /*8f00*/  LOP3.LUT P2, RZ, R4, 0xff, RZ, 0xc0, !PT ;  /* 0x000000ff04ff7812 */ /* 0x000fe2000784c0ff */
[----:B------:R-:W-:-:S12]  /*8f10*/  BSSY B1, `(.L_x_88) ;  /* 0x0000009000017945 */ /* 0x000fd80003800000 */
[----:B------:R-:W-:Y:S05]  /*8f20*/  @!P2 BRA `(.L_x_89) ;  /* 0x00000000001ca947 */ /* 0x000fea0003800000 */
[----:B------:R-:W1:Y:S01]  /*8f30*/  S2R R7, SR_CgaCtaId ;  /* 0x0000000000077919 */ /* 0x000e620000008800 */
[----:B------:R-:W-:-:S04]  /*8f40*/  MOV R4, 0x400 ;  /* 0x0000040000047802 */ /* 0x000fc80000000f00 */
[----:B-1----:R-:W-:Y:S02]  /*8f50*/  LEA R7, R7, R4, 0x18 ;  /* 0x0000000407077211 */ /* 0x002fe400078ec0ff */
[----:B------:R-:W-:Y:S02]  /*8f60*/  SHF.L.U32 R4, RZ, 0x1f, RZ ;  /* 0x0000001fff047819 */ /* 0x000fe400000006ff */
[----:B------:R1:W-:Y:S02]  /*8f70*/  SYNCS.ARRIVE.TRANS64.A1T0 RZ, [R7+URZ+0x204b0], RZ ;  /* 0x0204b0ff07ff79a7 */ /* 0x0003e4000810003f */
[----:B------:R-:W2:Y:S02]  /*8f80*/  SYNCS.PHASECHK.TRANS64.TRYWAIT P2, [R7+URZ+0x204b0], R4 ;  /* 0x0204b004070075a7 */ /* 0x000ea4000804017f */
[----:B-12---:R-:W-:Y:S05]  /*8f90*/  @!P2 BRA `(.L_x_90) ;  /* 0x0000001400d8a947 */ /* 0x006fea0003800000 */
.L_x_89:
[----:B------:R-:W-:Y:S05]  /*8fa0*/  BSYNC B1 ;  /* 0x0000000000017941 */ /* 0x000fea0003800000 */
.L_x_88:
[----:B------:R-:W-:Y:S04]  /*8fb0*/  BSSY B1, `(.L_x_91) ;  /* 0x000002d000017945 */ /* 0x000fe80003800000 */
[----:B------:R-:W-:Y:S05]  /*8fc0*/  @!P6 BRA `(.L_x_92) ;  /* 0x0000000000ace947 */ /* 0x000fea0003800000 */
[----:B-1----:R-:W1:Y:S01]  /*8fd0*/  S2R R7, SR_CgaCtaId ;  /* 0x0000000000077919 */ /* 0x002e620000008800 */
[----:B------:R-:W-:Y:S02]  /*8fe0*/  MOV R4, 0x400 ;  /* 0x0000040000047802 */ /* 0x000fe40000000f00 */
[----:B------:R-:W-:Y:S02]  /*8ff0*/  SHF.L.U32 R9, R5, 0x1f, RZ ;  /* 0x0000001f05097819 */ /* 0x000fe400000006ff */
[----:B-1----:R-:W-:-:S04]  /*9000*/  LEA R7, R7, R4, 0x18 ;  /* 0x0000000407077211 */ /* 0x002fc800078ec0ff */
[----:B------:R-:W-:-:S04]  /*9010*/  LEA R4, R0, R7, 0x3 ;  /* 0x0000000700047211 */ /* 0x000fc800078e18ff */
[----:B------:R-:W1:Y:S02]  /*9020*/  SYNCS.PHASECHK.TRANS64.TRYWAIT P2, [R4+URZ+0x20460], R9 ;  /* 0x02046009040075a7 */ /* 0x000e64000804017f */
[----:B-1----:R-:W-:Y:S05]  /*9030*/  @!P2 BRA `(.L_x_93) ;  /* 0x0000001400c4a947 */ /* 0x002fea0003800000 */
.L_x_136:
[----:B------:R-:W-:Y:S01]  /*9040*/  UPRMT UR4, UR18, 0x9910, URZ ;  /* 0x0000991012047896 */ /* 0x000fe2000800003f */
[----:B-1----:R-:W-:-:S03]  /*9050*/  @P1 IMAD.MOV.U32 R9, RZ, RZ, 0x4000 ;  /* 0x00004000ff091424 */ /* 0x002fc600078e00ff */
[----:B------:R-:W-:Y:S01]  /*9060*/  UISETP.NE.AND UP0, UPT, UR4, 0x2, UPT ;  /* 0x000000020400788c */ /* 0x000fe2000bf05270 */
[----:B------:R1:W-:Y:S05]  /*9070*/  @P1 SYNCS.ARRIVE.TRANS64 RZ, [R4+URZ+0x20450], R9 ;  /* 0x0204500904ff19a7 */ /* 0x0003ea000800003f */
[----:B------:R-:W-:-:S13]  /*9080*/  PLOP3.LUT P2, PT, PT, PT, UP0, 0x80, 0x0 ;  /* 0x000000000000781c */ /* 0x000fda0003f4f008 */
[----:B-1----:R-:W-:Y:S05]  /*9090*/  @P2 BRA `(.L_x_94) ;  /* 0x0000000000042947 */ /* 0x002fea0003800000 */
[----:B------:R-:W-:Y:S01]  /*90a0*/  BPT.TRAP 0x1 ;  /* 0x000000040000795c */ /* 0x000fe20000300000 */
.L_x_94:
[----:B------:R-:W-:Y:S05]  /*90b0*/  @P0 BRA `(.L_x_95) ;  /* 0x0000000000040947 */ /* 0x000fea0003800000 */
[----:B------:R-:W-:Y:S01]  /*90c0*/  BPT.TRAP 0x1 ;  /* 0x000000040000795c */ /* 0x000fe20000300000 */
.L_x_95:
        /* <DEDUP_REMOVED lines=8> */
[----:B------:R-:W-:Y:S02]  /*9150*/  R2UR UR9, R4 ;  /* 0x00000000040972ca */ /* 0x000fe400000e0000 */
[----:B------:R-:W-:-:S02]  /*9160*/  R2UR UR12, R10 ;  /* 0x000000000a0c72ca */ /* 0x000fc400000e0000 */
[----:B------:R-:W-:Y:S02]  /*9170*/  R2UR UR13, R2 ;  /* 0x00000000020d72ca */ /* 0x000fe400000e0000 */
[----:B------:R-:W-:Y:S01]  /*9180*/  IADD3 R0, R0, 0x1, RZ ;  /* 0x0000000100007810 */ /* 0x000fe20007ffe0ff */
[----:B------:R-:W-:Y:S02]  /*9190*/  ULEA UR8, UR8, UR5, 0xe ;  /* 0x0000000508087291 */ /* 0x000fe4000f8e703f */
[----:B------:R-:W-:Y:S01]  /*91a0*/  UIADD3.X UR5, URZ, UR17, URZ, UP0, !UPT ;  /* 0x000000113f057290 */ /* 0x000fe200087fe43f */
[C---:B------:R-:W-:Y:S01]  /*91b0*/  ISETP.NE.AND P2, PT, R0.reuse, 0x2, PT ;  /* 0x000000020000780c */ /* 0x040fe20003f45270 */
[----:B------:R-:W-:Y:S02]  /*91c0*/  UIADD3 UR11, UR11, UR6, URZ ;  /* 0x000000060b0b7290 */ /* 0x000fe4000fffe03f */
[----:B------:R-:W-:Y:S01]  /*91d0*/  UIADD3 UR9, UR9, 0x20450, URZ ;  /* 0x0002045009097890 */ /* 0x000fe2000fffe03f */
[----:B------:R-:W-:Y:S01]  /*91e0*/  SEL R2, RZ, 0x1, P2 ;  /* 0x00000001ff027807 */ /* 0x000fe20001000000 */
[----:B------:R-:W-:Y:S01]  /*91f0*/  UIADD3 UR14, UR8, 0x2000, URZ ;  /* 0x00002000080e7890 */ /* 0x000fe2000fffe03f */
[----:B------:R-:W-:Y:S01]  /*9200*/  SEL R0, R0, RZ, P2 ;  /* 0x000000ff00007207 */ /* 0x000fe20001000000 */
[----:B------:R-:W-:Y:S01]  /*9210*/  UMOV UR6, 0x0 ;  /* 0x0000000000067882 */ /* 0x000fe20000000000 */
[----:B------:R-:W-:-:S04]  /*9220*/  LOP3.LUT R5, R5, R2, RZ, 0x3c, !PT ;  /* 0x0000000205057212 */ /* 0x000fc800078e3cff */
[----:B------:R1:W-:Y:S02]  /*9230*/  UTMALDG.4D [UR8], [UR4], desc[UR6] ;  /* 0x00000608040075b4 */ /* 0x0003e40008019000 */
[----:B-1----:R-:W-:Y:S01]  /*9240*/  UMOV UR8, UR14 ;  /* 0x0000000e00087c82 */ /* 0x002fe20008000000 */
[----:B------:R-:W-:Y:S02]  /*9250*/  UMOV UR10, UR15 ;  /* 0x0000000f000a7c82 */ /* 0x000fe40008000000 */
[----:B------:R2:W-:Y:S02]  /*9260*/  UTMALDG.4D [UR8], [UR4], desc[UR6] ;  /* 0x00000608040075b4 */ /* 0x0005e40008019000 */
[----:B--2---:R-:W-:Y:S01]  /*9270*/  NOP ;  /* 0x0000000000007918 */ /* 0x004fe20000000000 */
.L_x_92:
[----:B------:R-:W-:Y:S05]  /*9280*/  BSYNC B1 ;  /* 0x0000000000017941 */ /* 0x000fea0003800000 */
.L_x_91:
[----:B------:R-:W-:Y:S02]  /*9290*/  IADD3 R17, R17, UR19, RZ ;  /* 0x0000001311117c10 */ /* 0x000fe4000fffe0ff */
[----:B-1----:R-:W-:Y:S02]  /*92a0*/  PRMT R4, RZ, 0x7610, R4 ;  /* 0x00007610ff047816 */ /* 0x002fe40000000004 */
[----:B------:R-:W-:-:S13]  /*92b0*/  ISETP.GE.AND P2, PT, R17, UR20, PT ;  /* 0x0000001411007c0c */ /* 0x000fda000bf46270 */
[----:B------:R-:W-:Y:S05]  /*92c0*/  @!P2 BRA `(.L_x_96) ;  /* 0xfffffff400e0a947 */ /* 0x000fea000383ffff */
[----:B------:R-:W-:Y:S05]  /*92d0*/  BSYNC B0 ;  /* 0x0000000000007941 */ /* 0x000fea0003800000 */
.L_x_81:
[----:B------:R-:W-:Y:S05]  /*92e0*/  EXIT ;  /* 0x000000000000794d */ /* 0x000fea0003800000 */
.L_x_80:
[----:B-1----:R-:W-:Y:S02]  /*92f0*/  ULDC UR4, c[0x0][0xa00] ;  /* 0x0002800000047ab9 */ /* 0x002fe40000000800 */
[----:B------:R-:W-:-:S13]  /*9300*/  ISETP.GE.AND P0, PT, R17, UR4, PT ;  /* 0x0000000411007c0c */ /* 0x000fda000bf06270 */
[----:B------:R-:W-:Y:S05]  /*9310*/  @P0 EXIT ;  /* 0x000000000000094d */ /* 0x000fea0003800000 */
[----:B------:R-:W-:Y:S01]  /*9320*/  LOP3.LUT P0, RZ, R2, 0x1f, RZ, 0xc0, !PT ;  /* 0x0000001f02ff7812 */ /* 0x000fe2000780c0ff */
[----:B------:R-:W-:Y:S01]  /*9330*/  BSSY B0, `(.L_x_97) ;  /* 0x00000f8000007945 */ /* 0x000fe20003800000 */
[----:B------:R-:W-:Y:S01]  /*9340*/  IMAD.MOV.U32 R4, RZ, RZ, 0x1 ;  /* 0x00000001ff047424 */ /* 0x000fe200078e00ff */
[----:B------:R-:W-:Y:S01]  /*9350*/  MOV R5, RZ ;  /* 0x000000ff00057202 */ /* 0x000fe20000000f00 */
[----:B------:R-:W-:Y:S01]  /*9360*/  ULOP3.LUT UR19, UR52, 0x2, URZ, 0xfc, !UPT ;  /* 0x0000000234137892 */ /* 0x000fe2000f8efc3f */
[----:B------:R-:W-:Y:S01]  /*9370*/  PLOP3.LUT P0, PT, P0, P2, PT, 0x2a, 0x0 ;  /* 0x000000000000781c */ /* 0x000fe20000704572 */
[----:B------:R-:W-:Y:S01]  /*9380*/  ULDC.64 UR16, c[0x0][0x198] ;  /* 0x0000660000107ab9 */ /* 0x000fe20000000a00 */
[----:B------:R-:W-:Y:S01]  /*9390*/  MOV R0, 0x1 ;  /* 0x0000000100007802 */ /* 0x000fe20000000f00 */
[----:B------:R-:W-:-:S10]  /*93a0*/  ULDC UR20, c[0x0][0xc] ;  /* 0x0000030000147ab9 */ /* 0x000fd40000000800 */
.L_x_124:
[----:B------:R-:W1:Y:S01]  /*93b0*/  LDC R2, c[0x0][0xa04] ;  /* 0x00028100ff027b82 */ /* 0x000e620000000800 */
[----:B------:R-:W-:-:S07]  /*93c0*/  UMOV UR4, 0xffffffff ;  /* 0xffffffff00047882 */ /* 0x000fce0000000000 */
        /* <DEDUP_REMOVED lines=9> */
[----:B-1----:R-:W-:-:S04]  /*9460*/  @P3 IMAD.HI.U32 R10, R17, R6, RZ ;  /* 0x00000006110a3227 */ /* 0x002fc800078e00ff */
[----:B------:R-:W-:Y:S01]  /*9470*/  IMAD.MOV.U32 R6, RZ, RZ, R17 ;  /* 0x000000ffff067224 */ /* 0x000fe200078e0011 */
[----:B------:R-:W-:-:S04]  /*9480*/  @P3 SHF.R.U32.HI R6, RZ, R7, R10 ;  /* 0x00000007ff063219 */ /* 0x000fc8000001160a */
[----:B------:R-:W-:Y:S01]  /*9490*/  MOV R7, R6 ;  /* 0x0000000600077202 */ /* 0x000fe20000000f00 */
[----:B--2---:R-:W-:-:S05]  /*94a0*/  @P4 IMAD.HI.U32 R9, R6, R9, RZ ;  /* 0x0000000906094227 */ /* 0x004fca00078e00ff */
[----:B---3--:R-:W-:-:S04]  /*94b0*/  @P4 SHF.R.U32.HI R7, RZ, R12, R9 ;  /* 0x0000000cff074219 */ /* 0x008fc80000011609 */
[----:B------:R-:W-:Y:S01]  /*94c0*/  MOV R9, R7 ;  /* 0x0000000700097202 */ /* 0x000fe20000000f00 */
[----:B----4-:R-:W-:-:S05]  /*94d0*/  @P5 IMAD.HI.U32 R2, R7, R2, RZ ;  /* 0x0000000207025227 */ /* 0x010fca00078e00ff */
[----:B------:R-:W-:Y:S01]  /*94e0*/  @P5 SHF.R.U32.HI R9, RZ, R3, R2 ;  /* 0x00000003ff095219 */ /* 0x000fe20000011602 */
[----:B------:R-:W-:-:S04]  /*94f0*/  IMAD.MOV R3, RZ, RZ, -R7 ;  /* 0x000000ffff037224 */ /* 0x000fc800078e0a07 */
[----:B------:R-:W-:Y:S01]  /*9500*/  IMAD R2, R11, R3, R6 ;  /* 0x000000030b027224 */ /* 0x000fe200078e0206 */
[----:B------:R-:W-:-:S05]  /*9510*/  IADD3 R3, -R9, RZ, RZ ;  /* 0x000000ff09037210 */ /* 0x000fca0007ffe1ff */
[----:B------:R-:W-:Y:S01]  /*9520*/  IMAD R3, R8, R3, R7 ;  /* 0x0000000308037224 */ /* 0x000fe200078e0207 */
[----:B------:R-:W-:Y:S06]  /*9530*/  BRA.DIV UR4, `(.L_x_98) ;  /* 0x0000001204987947 */ /* 0x000fec000b800000 */
[----:B------:R-:W-:-:S13]  /*9540*/  ELECT P6, URZ, PT ;  /* 0x00000000003f782f */ /* 0x000fda00038c0000 */
.L_x_139:
[----:B------:R-:W1:Y:S01]  /*9550*/  LDC R6, c[0x0][0x28c] ;  /* 0x0000a300ff067b82 */ /* 0x000e620000000800 */
[----:B------:R-:W-:Y:S01]  /*9560*/  BSSY B1, `(.L_x_99) ;  /* 0x000002d000017945 */ /* 0x000fe20003800000 */
[----:B-1----:R-:W-:-:S13]  /*9570*/  ISETP.GT.AND P3, PT, R6, RZ, P6 ;  /* 0x000000ff0600720c */ /* 0x002fda0003764270 */
[----:B------:R-:W-:Y:S05]  /*9580*/  @!P3 BRA `(.L_x_100) ;  /* 0x0000000000a8b947 */ /* 0x000fea0003800000 */
[----:B------:R-:W1:Y:S01]  /*9590*/  S2R R8, SR_CgaCtaId ;  /* 0x0000000000087919 */ /* 0x000e620000008800 */
[----:B------:R-:W-:-:S04]  /*95a0*/  MOV R7, 0x400 ;  /* 0x0000040000077802 */ /* 0x000fc80000000f00 */
[----:B-1----:R-:W-:Y:S02]  /*95b0*/  LEA R10, R8, R7, 0x18 ;  /* 0x00000007080a7211 */ /* 0x002fe400078ec0ff */
[----:B------:R-:W-:Y:S02]  /*95c0*/  SHF.L.U32 R7, R0, 0x1f, RZ ;  /* 0x0000001f00077819 */ /* 0x000fe400000006ff */
[----:B------:R-:W-:-:S04]  /*95d0*/  LEA R8, R5, R10, 0x3 ;  /* 0x0000000a05087211 */ /* 0x000fc800078e18ff */
[----:B------:R-:W1:Y:S02]  /*95e0*/  SYNCS.PHASECHK.TRANS64.TRYWAIT P4, [R8+URZ+0x20428], R7 ;  /* 0x02042807080075a7 */ /* 0x000e64000808017f */
[----:B-1----:R-:W-:Y:S05]  /*95f0*/  @!P4 BRA `(.L_x_101) ;  /* 0x000000100088c947 */ /* 0x002fea0003800000 */
.L_x_140:
[----:B------:R-:W-:Y:S01]  /*9600*/  UPRMT UR4, UR19, 0x9910, URZ ;  /* 0x0000991013047896 */ /* 0x000fe2000800003f */
[----:B-1----:R-:W-:-:S03]  /*9610*/  @P2 IMAD.MOV.U32 R7, RZ, RZ, 0x4000 ;  /* 0x00004000ff072424 */ /* 0x002fc600078e00ff */
[----:B------:R-:W-:Y:S01]  /*9620*/  UISETP.NE.AND UP0, UPT, UR4, 0x2, UPT ;  /* 0x000000020400788c */ /* 0x000fe2000bf05270 */
[----:B------:R1:W-:Y:S05]  /*9630*/  @P2 SYNCS.ARRIVE.TRANS64 RZ, [R8+URZ+0x20400], R7 ;  /* 0x0204000708ff29a7 */ /* 0x0003ea000800003f */
[----:B------:R-:W-:-:S13]  /*9640*/  PLOP3.LUT P4, PT, PT, PT, UP0, 0x80, 0x0 ;  /* 0x000000000000781c */ /* 0x000fda0003f8f008 */
[----:B-1----:R-:W-:Y:S05]  /*9650*/  @P4 BRA `(.L_x_102) ;  /* 0x0000000000044947 */ /* 0x002fea0003800000 */
[----:B------:R-:W-:Y:S01]  /*9660*/  BPT.TRAP 0x1 ;  /* 0x000000040000795c */ /* 0x000fe20000300000 */
.L_x_102:
[----:B------:R-:W-:Y:S05]  /*9670*/  @P0 BRA `(.L_x_103) ;  /* 0x0000000000040947 */ /* 0x000fea0003800000 */
[----:B------:R-:W-:Y:S01]  /*9680*/  BPT.TRAP 0x1 ;  /* 0x000000040000795c */ /* 0x000fe20000300000 */
.L_x_103:
[----:B------:R-:W-:Y:S01]  /*9690*/  LEA R10, R5, R10, 0xe ;  /* 0x0000000a050a7211 */ /* 0x000fe200078e70ff */
[----:B------:R-:W-:Y:S01]  /*96a0*/  UIADD3 UR4, UP0, UR16, 0x1f0, URZ ;  /* 0x000001f010047890 */ /* 0x000fe2000ff1e03f */
[----:B------:R-:W-:Y:S01]  /*96b0*/  R2UR UR9, R8 ;  /* 0x00000000080972ca */ /* 0x000fe200000e0000 */
[----:B------:R-:W-:Y:S01]  /*96c0*/  UMOV UR10, URZ ;  /* 0x0000003f000a7c82 */ /* 0x000fe20008000000 */
[----:B------:R-:W-:Y:S01]  /*96d0*/  R2UR UR8, R10 ;  /* 0x000000000a0872ca */ /* 0x000fe200000e0000 */
[----:B------:R-:W-:Y:S01]  /*96e0*/  UIADD3.X UR5, URZ, UR17, URZ, UP0, !UPT ;  /* 0x000000113f057290 */ /* 0x000fe200087fe43f */
[----:B------:R-:W-:Y:S01]  /*96f0*/  R2UR UR12, R2 ;  /* 0x00000000020c72ca */ /* 0x000fe200000e0000 */
[----:B------:R-:W-:Y:S01]  /*9700*/  UMOV UR6, 0x0 ;  /* 0x0000000000067882 */ /* 0x000fe20000000000 */
[----:B------:R-:W-:Y:S01]  /*9710*/  R2UR UR13, R3 ;  /* 0x00000000030d72ca */ /* 0x000fe200000e0000 */
[----:B------:R-:W-:Y:S01]  /*9720*/  UMOV UR7, 0x10000000 ;  /* 0x1000000000077882 */ /* 0x000fe20000000000 */
[----:B------:R-:W-:Y:S01]  /*9730*/  UMOV UR11, URZ ;  /* 0x0000003f000b7c82 */ /* 0x000fe20008000000 */
[----:B------:R-:W-:Y:S01]  /*9740*/  UMOV UR18, 0x40 ;  /* 0x0000004000127882 */ /* 0x000fe20000000000 */
[----:B------:R-:W-:-:S03]  /*9750*/  IADD3 R5, R5, 0x1, RZ ;  /* 0x0000000105057810 */ /* 0x000fc60007ffe0ff */
[----:B------:R-:W-:Y:S01]  /*9760*/  UIADD3 UR9, UR9, 0x20400, URZ ;  /* 0x0002040009097890 */ /* 0x000fe2000fffe03f */
[C---:B------:R-:W-:Y:S01]  /*9770*/  ISETP.NE.AND P4, PT, R5.reuse, 0x5, PT ;  /* 0x000000050500780c */ /* 0x040fe20003f85270 */
[----:B------:R-:W-:Y:S02]  /*9780*/  UIADD3 UR14, UR8, 0x8000, URZ ;  /* 0x00008000080e7890 */ /* 0x000fe4000fffe03f */
[----:B------:R-:W-:Y:S01]  /*9790*/  UIADD3 UR15, UR8, 0xa000, URZ ;  /* 0x0000a000080f7890 */ /* 0x000fe2000fffe03f */
[----:B------:R-:W-:Y:S02]  /*97a0*/  SEL R7, RZ, 0x1, P4 ;  /* 0x00000001ff077807 */ /* 0x000fe40002000000 */
[----:B------:R-:W-:Y:S02]  /*97b0*/  SEL R5, R5, RZ, P4 ;  /* 0x000000ff05057207 */ /* 0x000fe40002000000 */
[----:B------:R-:W-:Y:S01]  /*97c0*/  UMOV UR8, UR14 ;  /* 0x0000000e00087c82 */ /* 0x000fe20008000000 */
[----:B------:R-:W-:Y:S01]  /*97d0*/  LOP3.LUT R0, R0, R7, RZ, 0x3c, !PT ;  /* 0x0000000700007212 */ /* 0x000fe200078e3cff */
[----:B------:R1:W-:Y:S02]  /*97e0*/  UTMALDG.4D [UR8], [UR4], desc[UR6] ;  /* 0x00000608040075b4 */ /* 0x0003e40008019000 */
[----:B-1----:R-:W-:Y:S01]  /*97f0*/  UMOV UR8, UR15 ;  /* 0x0000000f00087c82 */ /* 0x002fe20008000000 */
[----:B------:R-:W-:-:S02]  /*9800*/  UMOV UR10, UR18 ;  /* 0x00000012000a7c82 */ /* 0x000fc40008000000 */
[----:B------:R1:W-:Y:S02]  /*9810*/  UTMALDG.4D [UR8], [UR4], desc[UR6] ;  /* 0x00000608040075b4 */ /* 0x0003e40008019000 */
[----:B-1----:R-:W-:Y:S01]  /*9820*/  NOP ;  /* 0x0000000000007918 */ /* 0x002fe20000000000 */
.L_x_100:
[----:B------:R-:W-:Y:S05]  /*9830*/  BSYNC B1 ;  /* 0x0000000000017941 */ /* 0x000fea0003800000 */
.L_x_99:
        /* <DEDUP_REMOVED lines=10> */
.L_x_105:
[----:B------:R-:W-:Y:S05]  /*98e0*/  BSYNC B1 ;  /* 0x0000000000017941 */ /* 0x000fea0003800000 */
.L_x_104:
[----:B------:R-:W-:Y:S01]  /*98f0*/  BSSY B1, `(.L_x_107) ;  /* 0x000002e000017945 */ /* 0x000fe20003800000 */
[----:B------:R-:W-:-:S03]  /*9900*/  IMAD.MOV.U32 R9, RZ, RZ, RZ ;  /* 0x000000ffff097224 */ /* 0x000fc600078e00ff */
        /* <DEDUP_REMOVED lines=8> */
.L_x_141:
[----:B------:R-:W-:Y:S01]  /*9990*/  UPRMT UR4, UR19, 0x9910, URZ ;  /* 0x0000991013047896 */ /* 0x000fe2000800003f */
[----:B-1----:R-:W-:-:S03]  /*99a0*/  @P2 MOV R8, 0x4000 ;  /* 0x0000400000082802 */ /* 0x002fc60000000f00 */
[----:B------:R-:W-:Y:S01]  /*99b0*/  UISETP.NE.AND UP0, UPT, UR4, 0x2, UPT ;  /* 0x000000020400788c */ /* 0x000fe2000bf05270 */
[----:B------:R1:W-:Y:S05]  /*99c0*/  @P2 SYNCS.ARRIVE.TRANS64 RZ, [R7+URZ+0x20400], R8 ;  /* 0x0204000807ff29a7 */ /* 0x0003ea000800003f */
[----:B------:R-:W-:-:S13]  /*99d0*/  PLOP3.LUT P3, PT, PT, PT, UP0, 0x80, 0x0 ;  /* 0x000000000000781c */ /* 0x000fda0003f6f008 */
[----:B-1----:R-:W-:Y:S05]  /*99e0*/  @P3 BRA `(.L_x_110) ;  /* 0x0000000000043947 */ /* 0x002fea0003800000 */
[----:B------:R-:W-:Y:S01]  /*99f0*/  BPT.TRAP 0x1 ;  /* 0x000000040000795c */ /* 0x000fe20000300000 */
.L_x_110:
[----:B------:R-:W-:Y:S05]  /*9a00*/  @P0 BRA `(.L_x_111) ;  /* 0x0000000000040947 */ /* 0x000fea0003800000 */
[----:B------:R-:W-:Y:S01]  /*9a10*/  BPT.TRAP 0x1 ;  /* 0x000000040000795c */ /* 0x000fe20000300000 */
.L_x_111:
[----:B------:R-:W-:Y:S01]  /*9a20*/  IMAD R4, R5, 0x4000, R4 ;  /* 0x0000400005047824 */ /* 0x000fe200078e0204 */
[----:B------:R-:W-:Y:S01]  /*9a30*/  R2UR UR9, R7 ;  /* 0x00000000070972ca */ /* 0x000fe200000e0000 */
[----:B------:R-:W-:Y:S01]  /*9a40*/  UIADD3 UR4, UP0, UR16, 0x2f0, URZ ;  /* 0x000002f010047890 */ /* 0x000fe2000ff1e03f */
[----:B------:R-:W-:Y:S01]  /*9a50*/  R2UR UR12, R2 ;  /* 0x00000000020c72ca */ /* 0x000fe200000e0000 */
[----:B------:R-:W-:Y:S01]  /*9a60*/  UMOV UR10, URZ ;  /* 0x0000003f000a7c82 */ /* 0x000fe20008000000 */
[----:B------:R-:W-:Y:S01]  /*9a70*/  R2UR UR8, R4 ;  /* 0x00000000040872ca */ /* 0x000fe200000e0000 */
[----:B------:R-:W-:Y:S01]  /*9a80*/  UIADD3.X UR5, URZ, UR17, URZ, UP0, !UPT ;  /* 0x000000113f057290 */ /* 0x000fe200087fe43f */
[----:B------:R-:W-:Y:S01]  /*9a90*/  R2UR UR13, R3 ;  /* 0x00000000030d72ca */ /* 0x000fe200000e0000 */
[----:B------:R-:W-:Y:S01]  /*9aa0*/  UMOV UR6, 0x0 ;  /* 0x0000000000067882 */ /* 0x000fe20000000000 */
[----:B------:R-:W-:Y:S01]  /*9ab0*/  UMOV UR7, 0x10000000 ;  /* 0x1000000000077882 */ /* 0x000fe20000000000 */
[----:B------:R-:W-:Y:S01]  /*9ac0*/  UMOV UR11, URZ ;  /* 0x0000003f000b7c82 */ /* 0x000fe20008000000 */
[----:B------:R-:W-:Y:S01]  /*9ad0*/  UMOV UR18, 0x40 ;  /* 0x0000004000127882 */ /* 0x000fe20000000000 */
[----:B------:R-:W-:-:S02]  /*9ae0*/  IADD3 R5, R5, 0x1, RZ ;  /* 0x0000000105057810 */ /* 0x000fc40007ffe0ff */
[----:B------:R-:W-:Y:S01]  /*9af0*/  UIADD3 UR9, UR9, 0x20400, URZ ;  /* 0x0002040009097890 */ /* 0x000fe2000fffe03f */
[----:B------:R-:W-:Y:S02]  /*9b00*/  MOV R9, 0x1 ;  /* 0x0000000100097802 */ /* 0x000fe40000000f00 */
        /* <DEDUP_REMOVED lines=11> */
[----:B--2---:R-:W-:Y:S01]  /*9bc0*/  NOP ;  /* 0x0000000000007918 */ /* 0x004fe20000000000 */
.L_x_108:
[----:B------:R-:W-:Y:S05]  /*9bd0*/  BSYNC B1 ;  /* 0x0000000000017941 */ /* 0x000fea0003800000 */
.L_x_107:
[----:B------:R-:W-:-:S13]  /*9be0*/  ISETP.GE.AND P3, PT, R6, 0x41, PT ;  /* 0x000000410600780c */ /* 0x000fda0003f66270 */
[----:B------:R-:W-:Y:S05]  /*9bf0*/  @!P3 BRA `(.L_x_112) ;  /* 0x000000040098b947 */ /* 0x000fea0003800000 */
[----:B------:R-:W-:Y:S01]  /*9c00*/  VIADD R6, R6, 0x3f ;  /* 0x0000003f06067836 */ /* 0x000fe20000000000 */
[----:B------:R-:W-:Y:S04]  /*9c10*/  BSSY B1, `(.L_x_112) ;  /* 0x0000064000017945 */ /* 0x000fe80003800000 */
[----:B-1----:R-:W-:-:S04]  /*9c20*/  SHF.R.S32.HI R7, RZ, 0x1f, R6 ;  /* 0x0000001fff077819 */ /* 0x002fc80000011406 */
[----:B------:R-:W-:-:S04]  /*9c30*/  LEA.HI R4, R7, R6, RZ, 0x6 ;  /* 0x0000000607047211 */ /* 0x000fc800078f30ff */
[----:B------:R-:W-:-:S04]  /*9c40*/  SHF.R.S32.HI R4, RZ, 0x6, R4 ;  /* 0x00000006ff047819 */ /* 0x000fc80000011404 */
[----:B------:R-:W-:-:S07]  /*9c50*/  SHF.L.U32 R4, R4, 0x1, RZ ;  /* 0x0000000104047819 */ /* 0x000fce00000006ff */
.L_x_123:
[----:B------:R-:W-:Y:S04]  /*9c60*/  BSSY B2, `(.L_x_113) ;  /* 0x000002c000027945 */ /* 0x000fe80003800000 */
[----:B------:R-:W-:Y:S05]  /*9c70*/  @!P6 BRA `(.L_x_114) ;  /* 0x0000000000a8e947 */ /* 0x000fea0003800000 */
[----:B------:R-:W1:Y:S01]  /*9c80*/  S2R R7, SR_CgaCtaId ;  /* 0x0000000000077919 */ /* 0x000e620000008800 */
[----:B------:R-:W-:Y:S02]  /*9c90*/  MOV R6, 0x400 ;  /* 0x0000040000067802 */ /* 0x000fe40000000f00 */
[----:B------:R-:W-:Y:S02]  /*9ca0*/  SHF.L.U32 R8, R0, 0x1f, RZ ;  /* 0x0000001f00087819 */ /* 0x000fe400000006ff */
[----:B-1----:R-:W-:-:S04]  /*9cb0*/  LEA R6, R7, R6, 0x18 ;  /* 0x0000000607067211 */ /* 0x002fc800078ec0ff */
[----:B------:R-:W-:-:S04]  /*9cc0*/  LEA R7, R5, R6, 0x3 ;  /* 0x0000000605077211 */ /* 0x000fc800078e18ff */
[----:B------:R-:W1:Y:S02]  /*9cd0*/  SYNCS.PHASECHK.TRANS64.TRYWAIT P3, [R7+URZ+0x20428], R8 ;  /* 0x02042808070075a7 */ /* 0x000e64000806017f */
[----:B-1----:R-:W-:Y:S05]  /*9ce0*/  @!P3 BRA `(.L_x_115) ;  /* 0x0000000c0008b947 */ /* 0x002fea0003800000 */
.L_x_142:
[----:B------:R-:W-:Y:S01]  /*9cf0*/  UPRMT UR4, UR19, 0x9910, URZ ;  /* 0x0000991013047896 */ /* 0x000fe2000800003f */
[----:B-1----:R-:W-:-:S03]  /*9d00*/  @P2 IMAD.MOV.U32 R8, RZ, RZ, 0x4000 ;  /* 0x00004000ff082424 */ /* 0x002fc600078e00ff */
[----:B------:R-:W-:Y:S01]  /*9d10*/  UISETP.NE.AND UP0, UPT, UR4, 0x2, UPT ;  /* 0x000000020400788c */ /* 0x000fe2000bf05270 */
[----:B------:R1:W-:Y:S05]  /*9d20*/  @P2 SYNCS.ARRIVE.TRANS64 RZ, [R7+URZ+0x20400], R8 ;  /* 0x0204000807ff29a7 */ /* 0x0003ea000800003f */
[----:B------:R-:W-:-:S13]  /*9d30*/  PLOP3.LUT P3, PT, PT, PT, UP0, 0x80, 0x0 ;  /* 0x000000000000781c */ /* 0x000fda0003f6f008 */
[----:B-1----:R-:W-:Y:S05]  /*9d40*/  @P3 BRA `(.L_x_116) ;  /* 0x0000000000043947 */ /* 0x002fea0003800000 */
[----:B------:R-:W-:Y:S01]  /*9d50*/  BPT.TRAP 0x1 ;  /* 0x000000040000795c */ /* 0x000fe20000300000 */
.L_x_116:
[----:B------:R-:W-:Y:S05]  /*9d60*/  @P0 BRA `(.L_x_117) ;  /* 0x0000000000040947 */ /* 0x000fea0003800000 */
[----:B------:R-:W-:Y:S01]  /*9d70*/  BPT.TRAP 0x1 ;  /* 0x000000040000795c */ /* 0x000fe20000300000 */
.L_x_117:
        /* <DEDUP_REMOVED lines=10> */
[----:B------:R-:W-:-:S02]  /*9e20*/  R2UR UR13, R3 ;  /* 0x00000000030d72ca */ /* 0x000fc400000e0000 */
[----:B------:R-:W-:-:S03]  /*9e30*/  IADD3 R5, R5, 0x1, RZ ;  /* 0x0000000105057810 */ /* 0x000fc60007ffe0ff */
[----:B------:R-:W-:Y:S01]  /*9e40*/  UIADD3 UR9, UR9, 0x20400, URZ ;  /* 0x0002040009097890 */ /* 0x000fe2000fffe03f */
[C---:B------:R-:W-:Y:S01]  /*9e50*/  ISETP.NE.AND P3, PT, R5.reuse, 0x5, PT ;  /* 0x000000050500780c */ /* 0x040fe20003f65270 */
[----:B------:R-:W-:Y:S02]  /*9e60*/  UIADD3 UR8, UR6, 0x8000, URZ ;  /* 0x0000800006087890 */ /* 0x000fe4000fffe03f */
[----:B------:R-:W-:Y:S01]  /*9e70*/  USHF.L.U32 UR11, UR11, 0x6, URZ ;  /* 0x000000060b0b7899 */ /* 0x000fe2000800063f */
[----:B------:R-:W-:Y:S01]  /*9e80*/  SEL R7, RZ, 0x1, P3 ;  /* 0x00000001ff077807 */ /* 0x000fe20001800000 */
[----:B------:R-:W-:Y:S01]  /*9e90*/  UIADD3 UR14, UR6, 0xa000, URZ ;  /* 0x0000a000060e7890 */ /* 0x000fe2000fffe03f */
[----:B------:R-:W-:Y:S02]  /*9ea0*/  SEL R5, R5, RZ, P3 ;  /* 0x000000ff05057207 */ /* 0x000fe40001800000 */
[----:B------:R-:W-:Y:S01]  /*9eb0*/  UMOV UR6, 0x0 ;  /* 0x0000000000067882 */ /* 0x000fe20000000000 */
[----:B------:R-:W-:-:S03]  /*9ec0*/  LOP3.LUT R0, R0, R7, RZ, 0x3c, !PT ;  /* 0x0000000700007212 */ /* 0x000fc600078e3cff */
[----:B------:R1:W-:Y:S02]  /*9ed0*/  UTMALDG.4D [UR8], [UR4], desc[UR6] ;  /* 0x00000608040075b4 */ /* 0x0003e40008019000 */
[----:B-1----:R-:W-:Y:S01]  /*9ee0*/  UMOV UR8, UR14 ;  /* 0x0000000e00087c82 */ /* 0x002fe20008000000 */
[----:B------:R-:W-:Y:S02]  /*9ef0*/  UMOV UR10, UR15 ;  /* 0x0000000f000a7c82 */ /* 0x000fe40008000000 */
[----:B------:R1:W-:Y:S02]  /*9f00*/  UTMALDG.4D [UR8], [UR4], desc[UR6] ;  /* 0x00000608040075b4 */ /* 0x0003e40008019000 */
[----:B-1----:R-:W-:Y:S01]  /*9f10*/  NOP ;  /* 0x0000000000007918 */ /* 0x002fe20000000000 */
.L_x_114:
[----:B------:R-:W-:Y:S05]  /*9f20*/  BSYNC B2 ;  /* 0x0000000000027941 */ /* 0x000fea0003800000 */
.L_x_113:
[----:B------:R-:W-:Y:S01]  /*9f30*/  ISETP.LT.OR P3, PT, R4, 0x4, !P6 ;  /* 0x000000040400780c */ /* 0x000fe20007761670 */
[----:B------:R-:W-:-:S12]  /*9f40*/  BSSY B2, `(.L_x_118) ;  /* 0x000002d000027945 */ /* 0x000fd80003800000 */
[----:B------:R-:W-:Y:S05]  /*9f50*/  @P3 BRA `(.L_x_119) ;  /* 0x0000000000ac3947 */ /* 0x000fea0003800000 */
[----:B------:R-:W1:Y:S01]  /*9f60*/  S2R R7, SR_CgaCtaId ;  /* 0x0000000000077919 */ /* 0x000e620000008800 */
[----:B------:R-:W-:Y:S02]  /*9f70*/  MOV R6, 0x400 ;  /* 0x0000040000067802 */ /* 0x000fe40000000f00 */
[----:B------:R-:W-:Y:S02]  /*9f80*/  SHF.L.U32 R8, R0, 0x1f, RZ ;  /* 0x0000001f00087819 */ /* 0x000fe400000006ff */
[----:B-1----:R-:W-:-:S05]  /*9f90*/  LEA R6, R7, R6, 0x18 ;  /* 0x0000000607067211 */ /* 0x002fca00078ec0ff */
[----:B------:R-:W-:-:S04]  /*9fa0*/  IMAD R7, R5, 0x8, R6 ;  /* 0x0000000805077824 */ /* 0x000fc800078e0206 */
[----:B------:R-:W1:Y:S02]  /*9fb0*/  SYNCS.PHASECHK.TRANS64.TRYWAIT P3, [R7+URZ+0x20428], R8 ;  /* 0x02042808070075a7 */ /* 0x000e64000806017f */
[----:B-1----:R-:W-:Y:S05]  /*9fc0*/  @!P3 BRA `(.L_x_120) ;  /* 0x000000080064b947 */ /* 0x002fea0003800000 */
.L_x_143:
[----:B------:R-:W-:Y:S01]  /*9fd0*/  UPRMT UR4, UR19, 0x9910, URZ ;  /* 0x0000991013047896 */ /* 0x000fe2000800003f */
[----:B-1----:R-:W-:-:S03]  /*9fe0*/  @P1 MOV R8, 0x4000 ;  /* 0x0000400000081802 */ /* 0x002fc60000000f00 */
[----:B------:R-:W-:Y:S01]  /*9ff0*/  UISETP.NE.AND UP0, UPT, UR4, 0x2, UPT ;  /* 0x000000020400788c */ /* 0x000fe2000bf05270 */
[----:B------:R1:W-:Y:S05]  /*a000*/  @P1 SYNCS.ARRIVE.TRANS64 RZ, [R7+URZ+0x20400], R8 ;  /* 0x0204000807ff19a7 */ /* 0x0003ea000800003f */
[----:B------:R-:W-:-:S13]  /*a010*/  PLOP3.LUT P3, PT, PT, PT, UP0, 0x80, 0x0 ;  /* 0x000000000000781c */ /* 0x000fda0003f6f008 */
[----:B-1----:R-:W-:Y:S05]  /*a020*/  @P3 BRA `(.L_x_121) ;  /* 0x0000000000043947 */ /* 0x002fea0003800000 */
[----:B------:R-:W-:Y:S01]  /*a030*/  BPT.TRAP 0x1 ;  /* 0x000000040000795c */ /* 0x000fe20000300000 */
.L_x_121:
[----:B------:R-:W-:Y:S05]  /*a040*/  @P0 BRA `(.L_x_122) ;  /* 0x0000000000040947 */ /* 0x000fea0003800000 */
[----:B------:R-:W-:Y:S01]  /*a050*/  BPT.TRAP 0x1 ;  /* 0x000000040000795c */ /* 0x000fe20000300000 */
.L_x_122:
        /* <DEDUP_REMOVED lines=10> */
[----:B------:R-:W-:Y:S01]  /*a100*/  R2UR UR13, R3 ;  /* 0x00000000030d72ca */ /* 0x000fe200000e0000 */
[----:B------:R-:W-:Y:S01]  /*a110*/  VIADD R5, R5, 0x1 ;  /* 0x0000000105057836 */ /* 0x000fe20000000000 */
        /* <DEDUP_REMOVED lines=15> */
.L_x_119:
[----:B------:R-:W-:Y:S05]  /*a210*/  BSYNC B2 ;  /* 0x0000000000027941 */ /* 0x000fea0003800000 */
.L_x_118:
[C---:B------:R-:W-:Y:S02]  /*a220*/  ISETP.GT.AND P3, PT, R4.reuse, 0x4, PT ;  /* 0x000000040400780c */ /* 0x040fe40003f64270 */
[----:B------:R-:W-:-:S11]  /*a230*/  IADD3 R4, R4, -0x2, RZ ;  /* 0xfffffffe04047810 */ /* 0x000fd60007ffe0ff */
[----:B------:R-:W-:Y:S05]  /*a240*/  @P3 BRA `(.L_x_123) ;  /* 0xfffffff800843947 */ /* 0x000fea000383ffff */
[----:B------:R-:W-:Y:S05]  /*a250*/  BSYNC B1 ;  /* 0x0000000000017941 */ /* 0x000fea0003800000 */
.L_x_112:
[----:B------:R-:W-:Y:S01]  /*a260*/  VIADD R17, R17, UR20 ;  /* 0x0000001411117c36 */ /* 0x000fe20008000000 */
[----:B------:R-:W-:Y:S01]  /*a270*/  ULDC UR4, c[0x0][0xa00] ;  /* 0x0002800000047ab9 */ /* 0x000fe20000000800 */
[----:B-1----:R-:W-:-:S03]  /*a280*/  PRMT R4, RZ, 0x7610, R4 ;  /* 0x00007610ff047816 */ /* 0x002fc60000000004 */
[----:B------:R-:W-:-:S13]  /*a290*/  ISETP.GE.AND P3, PT, R17, UR4, PT ;  /* 0x0000000411007c0c */ /* 0x000fda000bf66270 */
[----:B------:R-:W-:Y:S05]  /*a2a0*/  @!P3 BRA `(.L_x_124) ;  /* 0xfffffff00040b947 */ /* 0x000fea000383ffff */
[----:B------:R-:W-:Y:S05]  /*a2b0*/  BSYNC B0 ;  /* 0x0000000000007941 */ /* 0x000fea0003800000 */
.L_x_97:
[----:B------:R-:W-:Y:S05]  /*a2c0*/  EXIT ;  /* 0x000000000000794d */ /* 0x000fea0003800000 */
.L_x_17:
[----:B-1----:R-:W-:-:S04]  /*a2d0*/  MOV R3, UR4 ;  /* 0x0000000400037c02 */ /* 0x002fc80008000f00 */
[----:B------:R1:W2:Y:S03]  /*a2e0*/  SYNCS.PHASECHK.TRANS64.TRYWAIT P1, [R3+URZ+0x20450], R0 ;  /* 0x02045000030075a7 */ /* 0x0002a6000802017f */
[----:B--2---:R-:W-:Y:S05]  /*a2f0*/  @!P1 NANOSLEEP.SYNCS 0x989680 ;  /* 0x009896800000995d */ /* 0x004fea0003900000 */
[----:B------:R-:W2:Y:S02]  /*a300*/  @!P1 SYNCS.PHASECHK.TRANS64 P1, [R3+URZ+0x20450], R0 ;  /* 0x02045000030095a7 */ /* 0x000ea4000802007f */
[----:B--2---:R-:W-:Y:S05]  /*a310*/  @!P1 BRA `(.L_x_17) ;  /* 0xfffffffc00ec9947 */ /* 0x004fea000383ffff */
[----:B------:R-:W-:Y:S05]  /*a320*/  BRA `(.L_x_125) ;  /* 0xffffff6c00ec7947 */ /* 0x000fea000383ffff */
.L_x_19:
[----:B-1----:R-:W-:-:S04]  /*a330*/  MOV R5, UR58 ;  /* 0x0000003a00057c02 */ /* 0x002fc80008000f00 */
[----:B------:R1:W2:Y:S03]  /*a340*/  SYNCS.PHASECHK.TRANS64.TRYWAIT P1, [R5+URZ+0x20400], R0 ;  /* 0x02040000050075a7 */ /* 0x0002a6000802017f */
[----:B--2---:R-:W-:Y:S05]  /*a350*/  @!P1 NANOSLEEP.SYNCS 0x989680 ;  /* 0x009896800000995d */ /* 0x004fea0003900000 */
[----:B------:R-:W2:Y:S02]  /*a360*/  @!P1 SYNCS.PHASECHK.TRANS64 P1, [R5+URZ+0x20400], R0 ;  /* 0x02040000050095a7 */ /* 0x000ea4000802007f */
[----:B--2---:R-:W-:Y:S05]  /*a370*/  @!P1 BRA `(.L_x_19) ;  /* 0xfffffffc00ec9947 */ /* 0x004fea000383ffff */
[----:B------:R-:W-:Y:S05]  /*a380*/  BRA `(.L_x_126) ;  /* 0xffffff7000007947 */ /* 0x000fea000383ffff */
.L_x_20:
[----:B-1----:R-:W-:-:S04]  /*a390*/  IMAD.U32 R0, RZ, RZ, UR40 ;  /* 0x00000028ff007e24 */ /* 0x002fc8000f8e00ff */
[----:B------:R1:W2:Y:S03]  /*a3a0*/  SYNCS.PHASECHK.TRANS64.TRYWAIT P1, [R0+URZ+-0x8], R3 ;  /* 0xfffff803000075a7 */ /* 0x0002a6000802017f */
[----:B--2---:R-:W-:Y:S05]  /*a3b0*/  @!P1 NANOSLEEP.SYNCS 0x989680 ;  /* 0x009896800000995d */ /* 0x004fea0003900000 */
[----:B------:R-:W2:Y:S02]  /*a3c0*/  @!P1 SYNCS.PHASECHK.TRANS64 P1, [R0+URZ+-0x8], R3 ;  /* 0xfffff803000095a7 */ /* 0x000ea4000802007f */
[----:B--2---:R-:W-:Y:S05]  /*a3d0*/  @!P1 BRA `(.L_x_20) ;  /* 0xfffffffc00ec9947 */ /* 0x004fea000383ffff */
[----:B------:R-:W-:Y:S05]  /*a3e0*/  BRA `(.L_x_127) ;  /* 0xffffff6c00f07947 */ /* 0x000fea000383ffff */
.L_x_22:
[----:B-1----:R-:W-:-:S04]  /*a3f0*/  MOV R8, UR6 ;  /* 0x0000000600087c02 */ /* 0x002fc80008000f00 */
[----:B------:R1:W2:Y:S03]  /*a400*/  SYNCS.PHASECHK.TRANS64.TRYWAIT P1, [R8+URZ+0x20400], R7 ;  /* 0x02040007080075a7 */ /* 0x0002a6000802017f */
[----:B--2---:R-:W-:Y:S05]  /*a410*/  @!P1 NANOSLEEP.SYNCS 0x989680 ;  /* 0x009896800000995d */ /* 0x004fea0003900000 */
[----:B------:R-:W2:Y:S02]  /*a420*/  @!P1 SYNCS.PHASECHK.TRANS64 P1, [R8+URZ+0x20400], R7 ;  /* 0x02040007080095a7 */ /* 0x000ea4000802007f */
[----:B--2---:R-:W-:Y:S05]  /*a430*/  @!P1 BRA `(.L_x_22) ;  /* 0xfffffffc00ec9947 */ /* 0x004fea000383ffff */
[----:B------:R-:W-:Y:S05]  /*a440*/  BRA `(.L_x_128) ;  /* 0xffffff8400e07947 */ /* 0x000fea000383ffff */
.L_x_27:
[----:B-1----:R-:W-:-:S04]  /*a450*/  MOV R5, UR6 ;  /* 0x0000000600057c02 */ /* 0x002fc80008000f00 */
[----:B------:R1:W2:Y:S03]  /*a460*/  SYNCS.PHASECHK.TRANS64.TRYWAIT P2, [R5+URZ+0x20400], R4 ;  /* 0x02040004050075a7 */ /* 0x0002a6000804017f */
[----:B--2---:R-:W-:Y:S05]  /*a470*/  @!P2 NANOSLEEP.SYNCS 0x989680 ;  /* 0x009896800000a95d */ /* 0x004fea0003900000 */
[----:B------:R-:W2:Y:S02]  /*a480*/  @!P2 SYNCS.PHASECHK.TRANS64 P2, [R5+URZ+0x20400], R4 ;  /* 0x020400040500a5a7 */ /* 0x000ea4000804007f */
[----:B--2---:R-:W-:Y:S05]  /*a490*/  @!P2 BRA `(.L_x_27) ;  /* 0xfffffffc00eca947 */ /* 0x004fea000383ffff */
[----:B------:R-:W-:Y:S05]  /*a4a0*/  BRA `(.L_x_129) ;  /* 0xffffff8800987947 */ /* 0x000fea000383ffff */
.L_x_31:
[----:B-1----:R-:W-:-:S04]  /*a4b0*/  IMAD.U32 R9, RZ, RZ, UR6 ;  /* 0x00000006ff097e24 */ /* 0x002fc8000f8e00ff */
[----:B------:R1:W2:Y:S03]  /*a4c0*/  SYNCS.PHASECHK.TRANS64.TRYWAIT P2, [R9+URZ+0x20400], R10 ;  /* 0x0204000a090075a7 */ /* 0x0002a6000804017f */
[----:B--2---:R-:W-:Y:S05]  /*a4d0*/  @!P2 NANOSLEEP.SYNCS 0x989680 ;  /* 0x009896800000a95d */ /* 0x004fea0003900000 */
[----:B------:R-:W2:Y:S02]  /*a4e0*/  @!P2 SYNCS.PHASECHK.TRANS64 P2, [R9+URZ+0x20400], R10 ;  /* 0x0204000a0900a5a7 */ /* 0x000ea4000804007f */
[----:B--2---:R-:W-:Y:S05]  /*a4f0*/  @!P2 BRA `(.L_x_31) ;  /* 0xfffffffc00eca947 */ /* 0x004fea000383ffff */
[----:B------:R-:W-:Y:S05]  /*a500*/  BRA `(.L_x_30) ;  /* 0xffffffa000807947 */ /* 0x000fea000383ffff */
.L_x_39:
[----:B-1----:R-:W-:-:S04]  /*a510*/  MOV R5, UR6 ;  /* 0x0000000600057c02 */ /* 0x002fc80008000f00 */
[----:B------:R1:W2:Y:S03]  /*a520*/  SYNCS.PHASECHK.TRANS64.TRYWAIT P2, [R5+URZ+0x20400], R4 ;  /* 0x02040004050075a7 */ /* 0x0002a6000804017f */
[----:B--2---:R-:W-:Y:S05]  /*a530*/  @!P2 NANOSLEEP.SYNCS 0x989680 ;  /* 0x009896800000a95d */ /* 0x004fea0003900000 */
[----:B------:R-:W2:Y:S02]  /*a540*/  @!P2 SYNCS.PHASECHK.TRANS64 P2, [R5+URZ+0x20400], R4 ;  /* 0x020400040500a5a7 */ /* 0x000ea4000804007f */
[----:B--2---:R-:W-:Y:S05]  /*a550*/  @!P2 BRA `(.L_x_39) ;  /* 0xfffffffc00eca947 */ /* 0x004fea000383ffff */
[----:B------:R-:W-:Y:S05]  /*a560*/  BRA `(.L_x_130) ;  /* 0xffffffa400747947 */ /* 0x000fea000383ffff */
.L_x_43:
[----:B-1----:R-:W-:-:S04]  /*a570*/  MOV R9, UR6 ;  /* 0x0000000600097c02 */ /* 0x002fc80008000f00 */
[----:B------:R1:W2:Y:S03]  /*a580*/  SYNCS.PHASECHK.TRANS64.TRYWAIT P2, [R9+URZ+0x20400], R8 ;  /* 0x02040008090075a7 */ /* 0x0002a6000804017f */
[----:B--2---:R-:W-:Y:S05]  /*a590*/  @!P2 NANOSLEEP.SYNCS 0x989680 ;  /* 0x009896800000a95d */ /* 0x004fea0003900000 */
[----:B------:R-:W2:Y:S02]  /*a5a0*/  @!P2 SYNCS.PHASECHK.TRANS64 P2, [R9+URZ+0x20400], R8 ;  /* 0x020400080900a5a7 */ /* 0x000ea4000804007f */
[----:B--2---:R-:W-:Y:S05]  /*a5b0*/  @!P2 BRA `(.L_x_43) ;  /* 0xfffffffc00eca947 */ /* 0x004fea000383ffff */
[----:B------:R-:W-:Y:S05]  /*a5c0*/  BRA `(.L_x_42) ;  /* 0xffffffc000607947 */ /* 0x000fea000383ffff */
.L_x_63:
[----:B-1----:R-:W-:-:S04]  /*a5d0*/  IMAD.U32 R3, RZ, RZ, UR40 ;  /* 0x00000028ff037e24 */ /* 0x002fc8000f8e00ff */
[----:B------:R1:W2:Y:S03]  /*a5e0*/  SYNCS.PHASECHK.TRANS64.TRYWAIT P1, [R3+URZ+0x8], R0 ;  /* 0x00000800030075a7 */ /* 0x0002a6000802017f */
[----:B--2---:R-:W-:Y:S05]  /*a5f0*/  @!P1 NANOSLEEP.SYNCS 0x989680 ;  /* 0x009896800000995d */ /* 0x004fea0003900000 */
[----:B------:R-:W2:Y:S02]  /*a600*/  @!P1 SYNCS.PHASECHK.TRANS64 P1, [R3+URZ+0x8], R0 ;  /* 0x00000800030095a7 */ /* 0x000ea4000802007f */
[----:B--2---:R-:W-:Y:S05]  /*a610*/  @!P1 BRA `(.L_x_63) ;  /* 0xfffffffc00ec9947 */ /* 0x004fea000383ffff */
[----:B------:R-:W-:Y:S05]  /*a620*/  BRA `(.L_x_131) ;  /* 0xffffffcc00447947 */ /* 0x000fea000383ffff */
.L_x_82:
[----:B------:R-:W-:Y:S01]  /*a630*/  BSSY B1, `(.L_x_132) ;  /* 0x0000006000017945 */ /* 0x000fe20003800000 */
[----:B------:R-:W-:-:S07]  /*a640*/  MOV R15, 0xffffffff ;  /* 0xffffffff000f7802 */ /* 0x000fce0000000f00 */
[----:B------:R-:W-:Y:S05]  /*a650*/  WARPSYNC.COLLECTIVE R15, `(.L_x_133) ;  /* 0x000000000f0c7348 */ /* 0x000fea0003c00000 */
[----:B------:R-:W-:Y:S02]  /*a660*/  ELECT P6, UR62, PT ;  /* 0x00000000003e782f */ /* 0x000fe400038c0000 */
[----:B------:R-:W-:Y:S01]  /*a670*/  MOV R14, UR62 ;  /* 0x0000003e000e7c02 */ /* 0x000fe20008000f00 */
[----:B------:R-:W-:Y:S10]  /*a680*/  ENDCOLLECTIVE ;  /* 0x000000000000791b */ /* 0x000ff40003800000 */
.L_x_133:
[----:B------:R-:W-:Y:S05]  /*a690*/  BSYNC B1 ;  /* 0x0000000000017941 */ /* 0x000fea0003800000 */
.L_x_132:
[----:B------:R-:W-:Y:S05]  /*a6a0*/  BRA `(.L_x_134) ;  /* 0xffffffe400507947 */ /* 0x000fea000383ffff */
.L_x_85:
[----:B-1----:R1:W2:Y:S02]  /*a6b0*/  SYNCS.PHASECHK.TRANS64.TRYWAIT P2, [R7+URZ+0x20460], R6 ;  /* 0x02046006070075a7 */ /* 0x0022a4000804017f */
[----:B--2---:R-:W-:Y:S05]  /*a6c0*/  @!P2 NANOSLEEP.SYNCS 0x989680 ;  /* 0x009896800000a95d */ /* 0x004fea0003900000 */
[----:B------:R-:W2:Y:S02]  /*a6d0*/  @!P2 SYNCS.PHASECHK.TRANS64 P2, [R7+URZ+0x20460], R6 ;  /* 0x020460060700a5a7 */ /* 0x000ea4000804007f */
[----:B--2---:R-:W-:Y:S05]  /*a6e0*/  @!P2 BRA `(.L_x_85) ;  /* 0xfffffffc00f0a947 */ /* 0x004fea000383ffff */
[----:B------:R-:W-:Y:S05]  /*a6f0*/  BRA `(.L_x_135) ;  /* 0xffffffe400707947 */ /* 0x000fea000383ffff */
.L_x_90:
[----:B-1----:R1:W2:Y:S02]  /*a700*/  SYNCS.PHASECHK.TRANS64.TRYWAIT P2, [R7+URZ+0x204b0], R4 ;  /* 0x0204b004070075a7 */ /* 0x0022a4000804017f */
[----:B--2---:R-:W-:Y:S05]  /*a710*/  @!P2 NANOSLEEP.SYNCS 0x989680 ;  /* 0x009896800000a95d */ /* 0x004fea0003900000 */
[----:B------:R-:W2:Y:S02]  /*a720*/  @!P2 SYNCS.PHASECHK.TRANS64 P2, [R7+URZ+0x204b0], R4 ;  /* 0x0204b0040700a5a7 */ /* 0x000ea4000804007f */
[----:B--2---:R-:W-:Y:S05]  /*a730*/  @!P2 BRA `(.L_x_90) ;  /* 0xfffffffc00f0a947 */ /* 0x004fea000383ffff */
[----:B------:R-:W-:Y:S05]  /*a740*/  BRA `(.L_x_89) ;  /* 0xffffffe800147947 */ /* 0x000fea000383ffff */
.L_x_93:
[----:B-1----:R1:W2:Y:S02]  /*a750*/  SYNCS.PHASECHK.TRANS64.TRYWAIT P2, [R4+URZ+0x20460], R9 ;  /* 0x02046009040075a7 */ /* 0x0022a4000804017f */
[----:B--2---:R-:W-:Y:S05]  /*a760*/  @!P2 NANOSLEEP.SYNCS 0x989680 ;  /* 0x009896800000a95d */ /* 0x004fea0003900000 */
[----:B------:R-:W2:Y:S02]  /*a770*/  @!P2 SYNCS.PHASECHK.TRANS64 P2, [R4+URZ+0x20460], R9 ;  /* 0x020460090400a5a7 */ /* 0x000ea4000804007f */
[----:B--2---:R-:W-:Y:S05]  /*a780*/  @!P2 BRA `(.L_x_93) ;  /* 0xfffffffc00f0a947 */ /* 0x004fea000383ffff */
[----:B------:R-:W-:Y:S05]  /*a790*/  BRA `(.L_x_136) ;  /* 0xffffffe800287947 */ /* 0x000fea000383ffff */
.L_x_98:
[----:B------:R-:W-:Y:S01]  /*a7a0*/  BSSY B1, `(.L_x_137) ;  /* 0x0000006000017945 */ /* 0x000fe20003800000 */
[----:B------:R-:W-:-:S07]  /*a7b0*/  MOV R15, 0xffffffff ;  /* 0xffffffff000f7802 */ /* 0x000fce0000000f00 */
[----:B------:R-:W-:Y:S05]  /*a7c0*/  WARPSYNC.COLLECTIVE R15, `(.L_x_138) ;  /* 0x000000000f0c7348 */ /* 0x000fea0003c00000 */
[----:B------:R-:W-:Y:S02]  /*a7d0*/  ELECT P6, UR62, PT ;  /* 0x00000000003e782f */ /* 0x000fe400038c0000 */
[----:B------:R-:W-:Y:S01]  /*a7e0*/  MOV R14, UR62 ;  /* 0x0000003e000e7c02 */ /* 0x000fe20008000f00 */
[----:B------:R-:W-:Y:S10]  /*a7f0*/  ENDCOLLECTIVE ;  /* 0x000000000000791b */ /* 0x000ff40003800000 */
.L_x_138:
[----:B------:R-:W-:Y:S05]  /*a800*/  BSYNC B1 ;  /* 0x0000000000017941 */ /* 0x000fea0003800000 */
.L_x_137:
[----:B------:R-:W-:Y:S05]  /*a810*/  BRA `(.L_x_139) ;  /* 0xffffffec004c7947 */ /* 0x000fea000383ffff */
.L_x_101:
[----:B-1----:R1:W2:Y:S02]  /*a820*/  SYNCS.PHASECHK.TRANS64.TRYWAIT P4, [R8+URZ+0x20428], R7 ;  /* 0x02042807080075a7 */ /* 0x0022a4000808017f */
[----:B--2---:R-:W-:Y:S05]  /*a830*/  @!P4 NANOSLEEP.SYNCS 0x989680 ;  /* 0x009896800000c95d */ /* 0x004fea0003900000 */
[----:B------:R-:W2:Y:S02]  /*a840*/  @!P4 SYNCS.PHASECHK.TRANS64 P4, [R8+URZ+0x20428], R7 ;  /* 0x020428070800c5a7 */ /* 0x000ea4000808007f */
[----:B--2---:R-:W-:Y:S05]  /*a850*/  @!P4 BRA `(.L_x_101) ;  /* 0xfffffffc00f0c947 */ /* 0x004fea000383ffff */
[----:B------:R-:W-:Y:S05]  /*a860*/  BRA `(.L_x_140) ;  /* 0xffffffec00647947 */ /* 0x000fea000383ffff */
.L_x_106:
[----:B-1----:R1:W2:Y:S02]  /*a870*/  SYNCS.PHASECHK.TRANS64.TRYWAIT P4, [R4+URZ+0x204b0], R7 ;  /* 0x0204b007040075a7 */ /* 0x0022a4000808017f */
[----:B--2---:R-:W-:Y:S05]  /*a880*/  @!P4 NANOSLEEP.SYNCS 0x989680 ;  /* 0x009896800000c95d */ /* 0x004fea0003900000 */
[----:B------:R-:W2:Y:S02]  /*a890*/  @!P4 SYNCS.PHASECHK.TRANS64 P4, [R4+URZ+0x204b0], R7 ;  /* 0x0204b0070400c5a7 */ /* 0x000ea4000808007f */
[----:B--2---:R-:W-:Y:S05]  /*a8a0*/  @!P4 BRA `(.L_x_106) ;  /* 0xfffffffc00f0c947 */ /* 0x004fea000383ffff */
[----:B------:R-:W-:Y:S05]  /*a8b0*/  BRA `(.L_x_105) ;  /* 0xfffffff000087947 */ /* 0x000fea000383ffff */
.L_x_109:
[----:B-1----:R1:W2:Y:S02]  /*a8c0*/  SYNCS.PHASECHK.TRANS64.TRYWAIT P3, [R7+URZ+0x20428], R8 ;  /* 0x02042808070075a7 */ /* 0x0022a4000806017f */
[----:B--2---:R-:W-:Y:S05]  /*a8d0*/  @!P3 NANOSLEEP.SYNCS 0x989680 ;  /* 0x009896800000b95d */ /* 0x004fea0003900000 */
[----:B------:R-:W2:Y:S02]  /*a8e0*/  @!P3 SYNCS.PHASECHK.TRANS64 P3, [R7+URZ+0x20428], R8 ;  /* 0x020428080700b5a7 */ /* 0x000ea4000806007f */
[----:B--2---:R-:W-:Y:S05]  /*a8f0*/  @!P3 BRA `(.L_x_109) ;  /* 0xfffffffc00f0b947 */ /* 0x004fea000383ffff */
[----:B------:R-:W-:Y:S05]  /*a900*/  BRA `(.L_x_141) ;  /* 0xfffffff000207947 */ /* 0x000fea000383ffff */
.L_x_115:
[----:B-1----:R1:W2:Y:S02]  /*a910*/  SYNCS.PHASECHK.TRANS64.TRYWAIT P3, [R7+URZ+0x20428], R8 ;  /* 0x02042808070075a7 */ /* 0x0022a4000806017f */
[----:B--2---:R-:W-:Y:S05]  /*a920*/  @!P3 NANOSLEEP.SYNCS 0x989680 ;  /* 0x009896800000b95d */ /* 0x004fea0003900000 */
[----:B------:R-:W2:Y:S02]  /*a930*/  @!P3 SYNCS.PHASECHK.TRANS64 P3, [R7+URZ+0x20428], R8 ;  /* 0x020428080700b5a7 */ /* 0x000ea4000806007f */
[----:B--2---:R-:W-:Y:S05]  /*a940*/  @!P3 BRA `(.L_x_115) ;  /* 0xfffffffc00f0b947 */ /* 0x004fea000383ffff */
[----:B------:R-:W-:Y:S05]  /*a950*/  BRA `(.L_x_142) ;  /* 0xfffffff000e47947 */ /* 0x000fea000383ffff */
.L_x_120:
[----:B-1----:R1:W2:Y:S02]  /*a960*/  SYNCS.PHASECHK.TRANS64.TRYWAIT P3, [R7+URZ+0x20428], R8 ;  /* 0x02042808070075a7 */ /* 0x0022a4000806017f */
[----:B--2---:R-:W-:Y:S05]  /*a970*/  @!P3 NANOSLEEP.SYNCS 0x989680 ;  /* 0x009896800000b95d */ /* 0x004fea0003900000 */
[----:B------:R-:W2:Y:S02]  /*a980*/  @!P3 SYNCS.PHASECHK.TRANS64 P3, [R7+URZ+0x20428], R8 ;  /* 0x020428080700b5a7 */ /* 0x000ea4000806007f */
[----:B--2---:R-:W-:Y:S05]  /*a990*/  @!P3 BRA `(.L_x_120) ;  /* 0xfffffffc00f0b947 */ /* 0x004fea000383ffff */
[----:B------:R-:W-:Y:S05]  /*a9a0*/  BRA `(.L_x_143) ;  /* 0xfffffff400887947 */ /* 0x000fea000383ffff */
        .weak           $__internal_0_$__cuda_sm20_rcp_rn_f32_slowpath
        .type           $__internal_0_$__cuda_sm20_rcp_rn_f32_slowpath,@function
        .size           $__internal_0_$__cuda_sm20_rcp_rn_f32_slowpath,(.L_x_149 - $__internal_0_$__cuda_sm20_rcp_rn_f32_slowpath)
$__internal_0_$__cuda_sm20_rcp_rn_f32_slowpath:
[----:B------:R-:W-:Y:S01]  /*a9b0*/  IMAD.SHL.U32 R0, R3, 0x2, RZ ;  /* 0x0000000203007824 */ /* 0x000fe200078e00ff */
[----:B------:R-:W-:Y:S04]  /*a9c0*/  BSSY B2, `(.L_x_144) ;  /* 0x0000030000027945 */ /* 0x000fe80003800000 */
[----:B------:R-:W-:-:S04]  /*a9d0*/  SHF.R.U32.HI R21, RZ, 0x18, R0 ;  /* 0x00000018ff157819 */ /* 0x000fc80000011600 */
[----:B------:R-:W-:-:S13]  /*a9e0*/  ISETP.NE.U32.AND P0, PT, R21, RZ, PT ;  /* 0x000000ff1500720c */ /* 0x000fda0003f05070 */
[----:B------:R-:W-:Y:S05]  /*a9f0*/  @P0 BRA `(.L_x_145) ;  /* 0x0000000000280947 */ /* 0x000fea0003800000 */
[----:B------:R-:W-:-:S04]  /*aa00*/  SHF.L.U32 R0, R3, 0x1, RZ ;  /* 0x0000000103007819 */ /* 0x000fc800000006ff */
[----:B------:R-:W-:-:S13]  /*aa10*/  ISETP.NE.AND P0, PT, R0, RZ, PT ;  /* 0x000000ff0000720c */ /* 0x000fda0003f05270 */
[----:B------:R-:W-:Y:S01]  /*aa20*/  @P0 FFMA R7, R3, 1.84467440737095516160e+19, RZ ;  /* 0x5f80000003070823 */ /* 0x000fe200000000ff */
[----:B------:R-:W-:Y:S08]  /*aa30*/  @!P0 MUFU.RCP R6, R3 ;  /* 0x0000000300068308 */ /* 0x000ff00000001000 */
[----:B------:R-:W1:Y:S02]  /*aa40*/  @P0 MUFU.RCP R0, R7 ;  /* 0x0000000700000308 */ /* 0x000e640000001000 */
[----:B-1----:R-:W-:-:S04]  /*aa50*/  @P0 FFMA R12, R7, R0, -1 ;  /* 0xbf800000070c0423 */ /* 0x002fc80000000000 */
[----:B------:R-:W-:-:S04]  /*aa60*/  @P0 FADD.FTZ R13, -R12, -RZ ;  /* 0x800000ff0c0d0221 */ /* 0x000fc80000010100 */
[----:B------:R-:W-:-:S04]  /*aa70*/  @P0 FFMA R0, R0, R13, R0 ;  /* 0x0000000d00000223 */ /* 0x000fc80000000000 */
[----:B------:R-:W-:Y:S01]  /*aa80*/  @P0 FFMA R6, R0, 1.84467440737095516160e+19, RZ ;  /* 0x5f80000000060823 */ /* 0x000fe200000000ff */
[----:B------:R-:W-:Y:S06]  /*aa90*/  BRA `(.L_x_146) ;  /* 0x0000000000887947 */ /* 0x000fec0003800000 */
.L_x_145:
[----:B------:R-:W-:-:S04]  /*aaa0*/  IADD3 R88, R21, -0xfd, RZ ;  /* 0xffffff0315587810 */ /* 0x000fc80007ffe0ff */
[----:B------:R-:W-:-:S13]  /*aab0*/  ISETP.GT.U32.AND P0, PT, R88, 0x1, PT ;  /* 0x000000015800780c */ /* 0x000fda0003f04070 */
[----:B------:R-:W-:Y:S05]  /*aac0*/  @P0 BRA `(.L_x_147) ;  /* 0x0000000000780947 */ /* 0x000fea0003800000 */
[----:B------:R-:W-:Y:S01]  /*aad0*/  LOP3.LUT R0, R3, 0x7fffff, RZ, 0xc0, !PT ;  /* 0x007fffff03007812 */ /* 0x000fe200078ec0ff */
[----:B------:R-:W-:-:S03]  /*aae0*/  IMAD.MOV.U32 R13, RZ, RZ, 0x3 ;  /* 0x00000003ff0d7424 */ /* 0x000fc600078e00ff */
[----:B------:R-:W-:Y:S02]  /*aaf0*/  LOP3.LUT R0, R0, 0x3f800000, RZ, 0xfc, !PT ;  /* 0x3f80000000007812 */ /* 0x000fe400078efcff */
[----:B------:R-:W-:Y:S02]  /*ab00*/  SHF.L.U32 R13, R13, R88, RZ ;  /* 0x000000580d0d7219 */ /* 0x000fe400000006ff */
[----:B------:R-:W1:Y:S02]  /*ab10*/  MUFU.RCP R7, R0 ;  /* 0x0000000000077308 */ /* 0x000e640000001000 */
[----:B-1----:R-:W-:-:S04]  /*ab20*/  FFMA R6, R0, R7, -1 ;  /* 0xbf80000000067423 */ /* 0x002fc80000000007 */
[----:B------:R-:W-:-:S04]  /*ab30*/  FADD.FTZ R6, -R6, -RZ ;  /* 0x800000ff06067221 */ /* 0x000fc80000010100 */
[CCC-:B------:R-:W-:Y:S01]  /*ab40*/  FFMA.RM R12, R7.reuse, R6.reuse, R7.reuse ;  /* 0x00000006070c7223 */ /* 0x1c0fe20000004007 */
[----:B------:R-:W-:-:S04]  /*ab50*/  FFMA.RP R7, R7, R6, R7 ;  /* 0x0000000607077223 */ /* 0x000fc80000008007 */
[C---:B------:R-:W-:Y:S02]  /*ab60*/  LOP3.LUT R6, R12.reuse, 0x7fffff, RZ, 0xc0, !PT ;  /* 0x007fffff0c067812 */ /* 0x040fe400078ec0ff */
[----:B------:R-:W-:Y:S02]  /*ab70*/  FSETP.NEU.FTZ.AND P0, PT, R12, R7, PT ;  /* 0x000000070c00720b */ /* 0x000fe40003f1d000 */
[----:B------:R-:W-:Y:S02]  /*ab80*/  LOP3.LUT R6, R6, 0x800000, RZ, 0xfc, !PT ;  /* 0x0080000006067812 */ /* 0x000fe400078efcff */
[----:B------:R-:W-:Y:S02]  /*ab90*/  SEL R7, RZ, 0xffffffff, !P0 ;  /* 0xffffffffff077807 */ /* 0x000fe40004000000 */
[----:B------:R-:W-:Y:S02]  /*aba0*/  LOP3.LUT R13, R13, R6, RZ, 0xc0, !PT ;  /* 0x000000060d0d7212 */ /* 0x000fe400078ec0ff */
[----:B------:R-:W-:-:S02]  /*abb0*/  IADD3 R7, -R7, RZ, RZ ;  /* 0x000000ff07077210 */ /* 0x000fc40007ffe1ff */
[-C--:B------:R-:W-:Y:S02]  /*abc0*/  SHF.R.U32.HI R13, RZ, R88.reuse, R13 ;  /* 0x00000058ff0d7219 */ /* 0x080fe4000001160d */
[--C-:B------:R-:W-:Y:S01]  /*abd0*/  LOP3.LUT P1, RZ, R7, R88, R6.reuse, 0xf8, !PT ;  /* 0x0000005807ff7212 */ /* 0x100fe2000782f806 */
[----:B------:R-:W-:Y:S01]  /*abe0*/  VIADD R7, R21, 0xffffff04 ;  /* 0xffffff0415077836 */ /* 0x000fe20000000000 */
[C---:B------:R-:W-:Y:S02]  /*abf0*/  LOP3.LUT P0, RZ, R13.reuse, 0x1, RZ, 0xc0, !PT ;  /* 0x000000010dff7812 */ /* 0x040fe4000780c0ff */
[----:B------:R-:W-:Y:S02]  /*ac00*/  LOP3.LUT P2, RZ, R13, 0x2, RZ, 0xc0, !PT ;  /* 0x000000020dff7812 */ /* 0x000fe4000784c0ff */
[----:B------:R-:W-:Y:S02]  /*ac10*/  SHF.R.U32.HI R6, RZ, R7, R6 ;  /* 0x00000007ff067219 */ /* 0x000fe40000011606 */
[----:B------:R-:W-:-:S02]  /*ac20*/  PLOP3.LUT P0, PT, P0, P1, P2, 0xe0, 0x0 ;  /* 0x000000000000781c */ /* 0x000fc40000703c20 */
[----:B------:R-:W-:Y:S02]  /*ac30*/  LOP3.LUT P1, RZ, R3, 0x7fffff, RZ, 0xc0, !PT ;  /* 0x007fffff03ff7812 */ /* 0x000fe4000782c0ff */
[----:B------:R-:W-:-:S04]  /*ac40*/  SEL R0, RZ, 0x1, !P0 ;  /* 0x00000001ff007807 */ /* 0x000fc80004000000 */
[----:B------:R-:W-:-:S04]  /*ac50*/  IADD3 R0, -R0, RZ, RZ ;  /* 0x000000ff00007210 */ /* 0x000fc80007ffe1ff */
[----:B------:R-:W-:-:S13]  /*ac60*/  ISETP.GE.AND P0, PT, R0, RZ, PT ;  /* 0x000000ff0000720c */ /* 0x000fda0003f06270 */
[----:B------:R-:W-:-:S04]  /*ac70*/  @!P0 IADD3 R6, R6, 0x1, RZ ;  /* 0x0000000106068810 */ /* 0x000fc80007ffe0ff */
[----:B------:R-:W-:-:S04]  /*ac80*/  @!P1 SHF.L.U32 R6, R6, 0x1, RZ ;  /* 0x0000000106069819 */ /* 0x000fc800000006ff */
[----:B------:R-:W-:Y:S01]  /*ac90*/  LOP3.LUT R6, R6, 0x80000000, R3, 0xf8, !PT ;  /* 0x8000000006067812 */ /* 0x000fe200078ef803 */
[----:B------:R-:W-:Y:S06]  /*aca0*/  BRA `(.L_x_146) ;  /* 0x0000000000047947 */ /* 0x000fec0003800000 */
.L_x_147:
[----:B------:R1:W2:Y:S02]  /*acb0*/  MUFU.RCP R6, R3 ;  /* 0x0000000300067308 */ /* 0x0002a40000001000 */
.L_x_146:
[----:B------:R-:W-:Y:S05]  /*acc0*/  BSYNC B2 ;  /* 0x0000000000027941 */ /* 0x000fea0003800000 */
.L_x_144:
[----:B--2---:R-:W-:Y:S01]  /*acd0*/  IMAD.MOV.U32 R0, RZ, RZ, R6 ;  /* 0x000000ffff007224 */ /* 0x004fe200078e0006 */
[----:B------:R-:W-:Y:S02]  /*ace0*/  MOV R6, R14 ;  /* 0x0000000e00067202 */ /* 0x000fe40000000f00 */
[----:B------:R-:W-:-:S04]  /*acf0*/  MOV R7, 0x0 ;  /* 0x0000000000077802 */ /* 0x000fc80000000f00 */
[----:B-1----:R-:W-:Y:S05]  /*ad00*/  RET.REL.NODEC R6 `(_ZN7cutlass13device_kernelINS_4fmha6kernel28FmhaKernelTmaWarpSpecializedINS1_10collective30FmhaMainloopTmaWarpSpecializedINS_6half_tEffN4cute5tupleIJNS7_1CILi128EEENS9_ILi64EEESA_EEENS8_IJiNS9_ILi1EEENS8_IJiiEEEEEESF_SF_NS4_14ResidualFusionEJNS2_6OptionILNS2_3TagE0ENS9_ILb1EEEEENSH_ILSI_2ESJ_EEEEENS4_15FmhaFwdEpilogueIS6_fNS8_IJSB_SA_SB_EEEEENS2_23PersistentTileSchedulerEJSK_SL_EEEEEvNT_6ParamsE) ;  /* 0xffffff5006bc7950 */ /* 0x002fea0003c3ffff */
.L_x_148:
[----:B------:R-:W-:-:S00]  /*ad10*/  BRA `(.L_x_148) ;  /* 0xfffffffc00fc7947 */ /* 0x000fc0000383ffff */
[----:B------:R-:W-:-:S00]  /*ad20*/  NOP ;  /* 0x0000000000007918 */ /* 0x000fc00000000000 */
        /* <DEDUP_REMOVED lines=13> */
.L_x_149:


//--------------------- .nv.global.init           --------------------------
	.section	.nv.global.init,"aw",@progbits
.nv.global.init:
	.type		$str$24,@object
	.size		$str$24,($str$25 - $str$24)
$str$24:
        /*0000*/ 	.byte	0x28, 0x61, 0x64, 0x64, 0x72, 0x65, 0x73, 0x73, 0x20, 0x26, 0x20, 0x6d, 0x61, 0x73, 0x6b, 0x29
        /*0010*/ 	.byte	0x20, 0x3d, 0x3d, 0x20, 0x30, 0x00
	.type		$str$25,@object
	.size		$str$25,(__unnamed_1 - $str$25)
$str$25:
        /*0016*/ 	.byte	0x2f, 0x74, 0x6d, 0x70, 0x2f, 0x63, 0x75, 0x74, 0x6c, 0x61, 0x73, 0x73, 0x5f, 0x73, 0x77, 0x65
        /*0026*/ 	.byte	0x65, 0x70, 0x5f, 0x73, 0x72, 0x63, 0x2f, 0x69, 0x6e, 0x63, 0x6c, 0x75, 0x64, 0x65, 0x2f, 0x63
        /*0036*/ 	.byte	0x75, 0x74, 0x65, 0x2f, 0x70, 0x6f, 0x69, 0x6e, 0x74, 0x65, 0x72, 0x5f, 0x66, 0x6c, 0x61, 0x67
        /*0046*/ 	.byte	0x67, 0x65, 0x64, 0x2e, 0x68, 0x70, 0x70, 0x00
	.type		__unnamed_1,@object
	.size		__unnamed_1,(__unnamed_2 - __unnamed_1)
__unnamed_1:
        /*004e*/ 	.byte	0x61, 0x75, 0x74, 0x6f, 0x20, 0x63, 0x75, 0x74, 0x65, 0x3a, 0x3a, 0x61, 0x73, 0x5f, 0x70, 0x6f
        /* <DEDUP_REMOVED lines=27> */
        /*020e*/ 	.byte	0x3e, 0x3e, 0x3e, 0x3e, 0x3e, 0x5d, 0x00
	.type		__unnamed_2,@object
	.size		__unnamed_2,(.L_1 - __unnamed_2)
__unnamed_2:
        /* <DEDUP_REMOVED lines=29> */
.L_1:


//--------------------- .nv.shared._ZN7cutlass13device_kernelINS_4fmha6kernel28FmhaKernelTmaWarpSpecializedINS1_10collective30FmhaMainloopTmaWarpSpecializedINS_6half_tEffN4cute5tupleIJNS7_1CILi128EEENS9_ILi64EEESA_EEENS8_IJiNS9_ILi1EEENS8_IJiiEEEEEESF_SF_NS4_14ResidualFusionEJNS2_6OptionILNS2_3TagE0ENS9_ILb1EEEEENSH_ILSI_2ESJ_EEEEENS4_15FmhaFwdEpilogueIS6_fNS8_IJSB_SA_SB_EEEEENS2_23PersistentTileSchedulerEJSK_SL_EEEEEvNT_6ParamsE --------------------------
	.section	.nv.shared._ZN7cutlass13device_kernelINS_4fmha6kernel28FmhaKernelTmaWarpSpecializedINS1_10collective30FmhaMainloopTmaWarpSpecializedINS_6half_tEffN4cute5tupleIJNS7_1CILi128EEENS9_ILi64EEESA_EEENS8_IJiNS9_ILi1EEENS8_IJiiEEEEEESF_SF_NS4_14ResidualFusionEJNS2_6OptionILNS2_3TagE0ENS9_ILb1EEEEENSH_ILSI_2ESJ_EEEEENS4_15FmhaFwdEpilogueIS6_fNS8_IJSB_SA_SB_EEEEENS2_23PersistentTileSchedulerEJSK_SL_EEEEEvNT_6ParamsE,"aw",@nobits
	.sectionflags	@""
	.align	16
	.zero		1024


//--------------------- .nv.shared.reserved.0     --------------------------
	.section	.nv.shared.reserved.0,"aw",@nobits
	.weak		__nv_reservedSMEM_offset_0_alias
	.size		__nv_reservedSMEM_offset_0_alias, 0, 0
	.other		__nv_reservedSMEM_offset_0_alias,@"STO_CUDA_RESERVED_SHARED STV_DEFAULT"
__nv_reservedSMEM_offset_0_alias:
	.zero		0


//--------------------- .nv.global                --------------------------
	.section	.nv.global,"aw",@nobits
.nv.global:
	.type		_ZN39_INTERNAL_64162bff_4_k_cu_22b43f86_35084cute1_E,@object
	.size		_ZN39_INTERNAL_64162bff_4_k_cu_22b43f86_35084cute1_E,(_ZN39_INTERNAL_64162bff_4_k_cu_22b43f86_35084cuda3std3__45__cpo6cbeginE - _ZN39_INTERNAL_64162bff_4_k_cu_22b43f86_35084cute1_E)
_ZN39_INTERNAL_64162bff_4_k_cu_22b43f86_35084cute1_E:
	.zero		1
	.type		_ZN39_INTERNAL_64162bff_4_k_cu_22b43f86_35084cuda3std3__45__cpo6cbeginE,@object
	.size		_ZN39_INTERNAL_64162bff_4_k_cu_22b43f86_35084cuda3std3__45__cpo6cbeginE,(_ZN39_INTERNAL_64162bff_4_k_cu_22b43f86_35084cuda3std3__48in_placeE - _ZN39_INTERNAL_64162bff_4_k_cu_22b43f86_35084cuda3std3__45__cpo6cbeginE)
_ZN39_INTERNAL_64162bff_4_k_cu_22b43f86_35084cuda3std3__45__cpo6cbeginE:
	.zero		1
	.type		_ZN39_INTERNAL_64162bff_4_k_cu_22b43f86_35084cuda3std3__48in_placeE,@object
	.size		_ZN39_INTERNAL_64162bff_4_k_cu_22b43f86_35084cuda3std3__48in_placeE,(_ZN39_INTERNAL_64162bff_4_k_cu_22b43f86_35084cuda3std6ranges3__45__cpo9iter_moveE - _ZN39_INTERNAL_64162bff_4_k_cu_22b43f86_35084cuda3std3__48in_placeE)
_ZN39_INTERNAL_64162bff_4_k_cu_22b43f86_35084cuda3std3__48in_placeE:
	.zero		1
	.type		_ZN39_INTERNAL_64162bff_4_k_cu_22b43f86_35084cuda3std6ranges3__45__cpo9iter_moveE,@object
	.size		_ZN39_INTERNAL_64162bff_4_k_cu_22b43f86_35084cuda3std6ranges3__45__cpo9iter_moveE,(_ZN39_INTERNAL_64162bff_4_k_cu_22b43f86_35084cuda3std3__45__cpo5beginE - _ZN39_INTERNAL_64162bff_4_k_cu_22b43f86_35084cuda3std6ranges3__45__cpo9iter_moveE)
_ZN39_INTERNAL_64162bff_4_k_cu_22b43f86_35084cuda3std6ranges3__45__cpo9iter_moveE:
	.zero		1
	.type		_ZN39_INTERNAL_64162bff_4_k_cu_22b43f86_35084cuda3std3__45__cpo5beginE,@object
	.size		_ZN39_INTERNAL_64162bff_4_k_cu_22b43f86_35084cuda3std3__45__cpo5beginE,(_ZN39_INTERNAL_64162bff_4_k_cu_22b43f86_35084cuda3std3__441_GLOBAL__N__64162bff_4_k_cu_22b43f86_35086ignoreE - _ZN39_INTERNAL_64162bff_4_k_cu_22b43f86_35084cuda3std3__45__cpo5beginE)
_ZN39_INTERNAL_64162bff_4_k_cu_22b43f86_35084cuda3std3__45__cpo5beginE:
	.zero		1
	.type		_ZN39_INTERNAL_64162bff_4_k_cu_22b43f86_35084cuda3std3__441_GLOBAL__N__64162bff_4_k_cu_22b43f86_35086ignoreE,@object
	.size		_ZN39_INTERNAL_64162bff_4_k_cu_22b43f86_35084cuda3std3__441_GLOBAL__N__64162bff_4_k_cu_22b43f86_35086ignoreE,(_ZN39_INTERNAL_64162bff_4_k_cu_22b43f86_35084cute7productE - _ZN39_INTERNAL_64162bff_4_k_cu_22b43f86_35084cuda3std3__441_GLOBAL__N__64162bff_4_k_cu_22b43f86_35086ignoreE)
_ZN39_INTERNAL_64162bff_4_k_cu_22b43f86_35084cuda3std3__441_GLOBAL__N__64162bff_4_k_cu_22b43f86_35086ignoreE:
	.zero		1
	.type		_ZN39_INTERNAL_64162bff_4_k_cu_22b43f86_35084cute7productE,@object
	.size		_ZN39_INTERNAL_64162bff_4_k_cu_22b43f86_35084cute7productE,(_ZN39_INTERNAL_64162bff_4_k_cu_22b43f86_35084cuda3std3__45__cpo3endE - _ZN39_INTERNAL_64162bff_4_k_cu_22b43f86_35084cute7productE)
_ZN39_INTERNAL_64162bff_4_k_cu_22b43f86_35084cute7productE:
	.zero		1
	.type		_ZN39_INTERNAL_64162bff_4_k_cu_22b43f86_35084cuda3std3__45__cpo3endE,@object
	.size		_ZN39_INTERNAL_64162bff_4_k_cu_22b43f86_35084cuda3std3__45__cpo3endE,(_ZN39_INTERNAL_64162bff_4_k_cu_22b43f86_35084cuda3std3__419piecewise_constructE - _ZN39_INTERNAL_64162bff_4_k_cu_22b43f86_35084cuda3std3__45__cpo3endE)
_ZN39_INTERNAL_64162bff_4_k_cu_22b43f86_35084cuda3std3__45__cpo3endE:
	.zero		1
	.type		_ZN39_INTERNAL_64162bff_4_k_cu_22b43f86_35084cuda3std3__419piecewise_constructE,@object
	.size		_ZN39_INTERNAL_64162bff_4_k_cu_22b43f86_35084cuda3std3__419piecewise_constructE,(_ZN39_INTERNAL_64162bff_4_k_cu_22b43f86_35084cuda3std3__45__cpo4cendE - _ZN39_INTERNAL_64162bff_4_k_cu_22b43f86_35084cuda3std3__419piecewise_constructE)
_ZN39_INTERNAL_64162bff_4_k_cu_22b43f86_35084cuda3std3__419piecewise_constructE:
	.zero		1
	.type		_ZN39_INTERNAL_64162bff_4_k_cu_22b43f86_35084cuda3std3__45__cpo4cendE,@object
	.size		_ZN39_INTERNAL_64162bff_4_k_cu_22b43f86_35084cuda3std3__45__cpo4cendE,(_ZN39_INTERNAL_64162bff_4_k_cu_22b43f86_35084cuda3std6ranges3__45__cpo4swapE - _ZN39_INTERNAL_64162bff_4_k_cu_22b43f86_35084cuda3std3__45__cpo4cendE)
_ZN39_INTERNAL_64162bff_4_k_cu_22b43f86_35084cuda3std3__45__cpo4cendE:
	.zero		1
	.type		_ZN39_INTERNAL_64162bff_4_k_cu_22b43f86_35084cuda3std6ranges3__45__cpo4swapE,@object
	.size		_ZN39_INTERNAL_64162bff_4_k_cu_22b43f86_35084cuda3std6ranges3__45__cpo4swapE,(.L_9 - _ZN39_INTERNAL_64162bff_4_k_cu_22b43f86_35084cuda3std6ranges3__45__cpo4swapE)
_ZN39_INTERNAL_64162bff_4_k_cu_22b43f86_35084cuda3std6ranges3__45__cpo4swapE:
	.zero		1
.L_9:


//--------------------- .nv.constant0._ZN7cutlass13device_kernelINS_4fmha6kernel28FmhaKernelTmaWarpSpecializedINS1_10collective30FmhaMainloopTmaWarpSpecializedINS_6half_tEffN4cute5tupleIJNS7_1CILi128EEENS9_ILi64EEESA_EEENS8_IJiNS9_ILi1EEENS8_IJiiEEEEEESF_SF_NS4_14ResidualFusionEJNS2_6OptionILNS2_3TagE0ENS9_ILb1EEEEENSH_ILSI_2ESJ_EEEEENS4_15FmhaFwdEpilogueIS6_fNS8_IJSB_SA_SB_EEEEENS2_23PersistentTileSchedulerEJSK_SL_EEEEEvNT_6ParamsE --------------------------
	.section	.nv.constant0._ZN7cutlass13device_kernelINS_4fmha6kernel28FmhaKernelTmaWarpSpecializedINS1_10collective30FmhaMainloopTmaWarpSpecializedINS_6half_tEffN4cute5tupleIJNS7_1CILi128EEENS9_ILi64EEESA_EEENS8_IJiNS9_ILi1EEENS8_IJiiEEEEEESF_SF_NS4_14ResidualFusionEJNS2_6OptionILNS2_3TagE0ENS9_ILb1EEEEENSH_ILSI_2ESJ_EEEEENS4_15FmhaFwdEpilogueIS6_fNS8_IJSB_SA_SB_EEEEENS2_23PersistentTileSchedulerEJSK_SL_EEEEEvNT_6ParamsE,"a",@progbits
	.sectionflags	@""
	.align	4
.nv.constant0._ZN7cutlass13device_kernelINS_4fmha6kernel28FmhaKernelTmaWarpSpecializedINS1_10collective30FmhaMainloopTmaWarpSpecializedINS_6half_tEffN4cute5tupleIJNS7_1CILi128EEENS9_ILi64EEESA_EEENS8_IJiNS9_ILi1EEENS8_IJiiEEEEEESF_SF_NS4_14ResidualFusionEJNS2_6OptionILNS2_3TagE0ENS9_ILb1EEEEENSH_ILSI_2ESJ_EEEEENS4_15FmhaFwdEpilogueIS6_fNS8_IJSB_SA_SB_EEEEENS2_23PersistentTileSchedulerEJSK_SL_EEEEEvNT_6ParamsE:
	.zero		2688


//--------------------- SYMBOLS --------------------------

	.type		.nv.reservedSmem.offset0,@object
	.size		.nv.reservedSmem.offset0,0x4
	.type		__assertfail,@function
